//
// Generated by NVIDIA NVVM Compiler
//
// Compiler Build ID: CL-31833905
// Cuda compilation tools, release 11.8, V11.8.89
// Based on NVVM 7.0.1
//

.version 7.8
.target sm_52
.address_size 64

	// .globl	col2im_gpu_kernel

.visible .entry col2im_gpu_kernel(
	.param .u64 col2im_gpu_kernel_param_0,
	.param .u64 col2im_gpu_kernel_param_1,
	.param .u32 col2im_gpu_kernel_param_2,
	.param .u32 col2im_gpu_kernel_param_3,
	.param .u32 col2im_gpu_kernel_param_4,
	.param .u32 col2im_gpu_kernel_param_5,
	.param .u32 col2im_gpu_kernel_param_6,
	.param .u32 col2im_gpu_kernel_param_7,
	.param .u32 col2im_gpu_kernel_param_8,
	.param .u32 col2im_gpu_kernel_param_9,
	.param .u32 col2im_gpu_kernel_param_10
)
{
	.reg .pred 	%p<13>;
	.reg .f32 	%f<30>;
	.reg .b32 	%r<85>;
	.reg .b64 	%rd<23>;


	ld.param.u64 	%rd8, [col2im_gpu_kernel_param_0];
	ld.param.u64 	%rd7, [col2im_gpu_kernel_param_1];
	ld.param.u32 	%r36, [col2im_gpu_kernel_param_2];
	ld.param.u32 	%r37, [col2im_gpu_kernel_param_3];
	ld.param.u32 	%r38, [col2im_gpu_kernel_param_4];
	ld.param.u32 	%r39, [col2im_gpu_kernel_param_6];
	ld.param.u32 	%r40, [col2im_gpu_kernel_param_7];
	ld.param.u32 	%r41, [col2im_gpu_kernel_param_8];
	ld.param.u32 	%r42, [col2im_gpu_kernel_param_9];
	ld.param.u32 	%r43, [col2im_gpu_kernel_param_10];
	cvta.to.global.u64 	%rd1, %rd8;
	mov.u32 	%r1, %ntid.x;
	mov.u32 	%r44, %ctaid.x;
	mov.u32 	%r45, %tid.x;
	mad.lo.s32 	%r79, %r44, %r1, %r45;
	setp.ge.s32 	%p1, %r79, %r36;
	@%p1 bra 	$L__BB0_18;

	mul.lo.s32 	%r3, %r38, %r37;
	mul.lo.s32 	%r46, %r41, %r39;
	mul.lo.s32 	%r47, %r46, %r42;
	mov.u32 	%r48, 1;
	sub.s32 	%r4, %r48, %r47;
	mul.lo.s32 	%r49, %r42, %r41;
	mul.lo.s32 	%r50, %r49, %r43;
	sub.s32 	%r5, %r48, %r50;
	mov.u32 	%r51, %nctaid.x;
	mul.lo.s32 	%r6, %r1, %r51;
	not.b32 	%r7, %r43;
	mul.lo.s32 	%r52, %r43, %r42;
	mul.lo.s32 	%r53, %r52, %r41;
	sub.s32 	%r8, %r48, %r53;
	neg.s32 	%r54, %r53;
	mul.wide.s32 	%rd9, %r54, 4;
	add.s64 	%rd2, %rd9, 4;
	cvta.to.global.u64 	%rd3, %rd7;

$L__BB0_2:
	div.s32 	%r56, %r79, %r38;
	mul.lo.s32 	%r57, %r56, %r38;
	sub.s32 	%r58, %r79, %r57;
	add.s32 	%r10, %r58, %r40;
	rem.s32 	%r59, %r56, %r37;
	add.s32 	%r11, %r59, %r40;
	setp.lt.s32 	%p2, %r10, %r39;
	mov.u32 	%r82, 0;
	mov.u32 	%r80, %r82;
	@%p2 bra 	$L__BB0_4;

	sub.s32 	%r60, %r10, %r39;
	div.s32 	%r61, %r60, %r41;
	add.s32 	%r80, %r61, 1;

$L__BB0_4:
	div.s32 	%r14, %r10, %r41;
	add.s32 	%r63, %r14, 1;
	min.s32 	%r15, %r63, %r43;
	setp.lt.s32 	%p3, %r11, %r39;
	@%p3 bra 	$L__BB0_6;

	sub.s32 	%r64, %r11, %r39;
	div.s32 	%r65, %r64, %r41;
	add.s32 	%r82, %r65, 1;

$L__BB0_6:
	div.s32 	%r66, %r11, %r41;
	add.s32 	%r67, %r66, 1;
	min.s32 	%r18, %r67, %r42;
	div.s32 	%r68, %r79, %r3;
	mad.lo.s32 	%r69, %r68, %r39, %r11;
	mad.lo.s32 	%r19, %r69, %r39, %r10;
	setp.ge.s32 	%p4, %r82, %r18;
	mov.f32 	%f28, 0f00000000;
	@%p4 bra 	$L__BB0_17;

	not.b32 	%r70, %r80;
	mov.u32 	%r71, -2;
	sub.s32 	%r72, %r71, %r14;
	max.s32 	%r73, %r72, %r7;
	sub.s32 	%r74, %r70, %r73;
	sub.s32 	%r75, %r71, %r80;
	sub.s32 	%r20, %r75, %r73;
	and.b32  	%r21, %r74, 3;
	mul.lo.s32 	%r22, %r80, %r5;
	add.s32 	%r23, %r80, 1;
	add.s32 	%r24, %r80, 2;
	add.s32 	%r25, %r80, 3;
	mul.lo.s32 	%r26, %r19, %r42;

$L__BB0_8:
	setp.ge.s32 	%p5, %r80, %r15;
	@%p5 bra 	$L__BB0_16;

	setp.eq.s32 	%p6, %r21, 0;
	mad.lo.s32 	%r76, %r82, %r4, %r26;
	mul.lo.s32 	%r28, %r76, %r43;
	mov.u32 	%r83, %r80;
	@%p6 bra 	$L__BB0_13;

	setp.eq.s32 	%p7, %r21, 1;
	add.s32 	%r29, %r22, %r28;
	mul.wide.s32 	%rd10, %r29, 4;
	add.s64 	%rd11, %rd1, %rd10;
	ld.global.f32 	%f14, [%rd11];
	add.f32 	%f28, %f28, %f14;
	mov.u32 	%r83, %r23;
	@%p7 bra 	$L__BB0_13;

	setp.eq.s32 	%p8, %r21, 2;
	add.s32 	%r30, %r29, %r5;
	mul.wide.s32 	%rd12, %r30, 4;
	add.s64 	%rd13, %rd1, %rd12;
	ld.global.f32 	%f15, [%rd13];
	add.f32 	%f28, %f28, %f15;
	mov.u32 	%r83, %r24;
	@%p8 bra 	$L__BB0_13;

	add.s32 	%r77, %r30, %r5;
	mul.wide.s32 	%rd14, %r77, 4;
	add.s64 	%rd15, %rd1, %rd14;
	ld.global.f32 	%f16, [%rd15];
	add.f32 	%f28, %f28, %f16;
	mov.u32 	%r83, %r25;

$L__BB0_13:
	setp.lt.u32 	%p9, %r20, 3;
	@%p9 bra 	$L__BB0_16;

	mad.lo.s32 	%r78, %r8, %r83, %r28;
	mul.wide.s32 	%rd16, %r78, 4;
	add.s64 	%rd22, %rd1, %rd16;

$L__BB0_15:
	ld.global.f32 	%f17, [%rd22];
	add.f32 	%f18, %f28, %f17;
	add.s64 	%rd17, %rd22, %rd2;
	ld.global.f32 	%f19, [%rd17];
	add.f32 	%f20, %f18, %f19;
	add.s64 	%rd18, %rd17, %rd2;
	ld.global.f32 	%f21, [%rd18];
	add.f32 	%f22, %f20, %f21;
	add.s64 	%rd19, %rd18, %rd2;
	add.s64 	%rd22, %rd19, %rd2;
	ld.global.f32 	%f23, [%rd19];
	add.f32 	%f28, %f22, %f23;
	add.s32 	%r83, %r83, 4;
	setp.lt.s32 	%p10, %r83, %r15;
	@%p10 bra 	$L__BB0_15;

$L__BB0_16:
	add.s32 	%r82, %r82, 1;
	setp.lt.s32 	%p11, %r82, %r18;
	@%p11 bra 	$L__BB0_8;

$L__BB0_17:
	mul.wide.s32 	%rd20, %r79, 4;
	add.s64 	%rd21, %rd3, %rd20;
	st.global.f32 	[%rd21], %f28;
	add.s32 	%r79, %r79, %r6;
	setp.lt.s32 	%p12, %r79, %r36;
	@%p12 bra 	$L__BB0_2;

$L__BB0_18:
	ret;

}
	// .globl	col2im_gpu_kernelV2
.visible .entry col2im_gpu_kernelV2(
	.param .u64 col2im_gpu_kernelV2_param_0,
	.param .u64 col2im_gpu_kernelV2_param_1,
	.param .u32 col2im_gpu_kernelV2_param_2,
	.param .u32 col2im_gpu_kernelV2_param_3,
	.param .u32 col2im_gpu_kernelV2_param_4,
	.param .u32 col2im_gpu_kernelV2_param_5,
	.param .u32 col2im_gpu_kernelV2_param_6,
	.param .u32 col2im_gpu_kernelV2_param_7,
	.param .u32 col2im_gpu_kernelV2_param_8,
	.param .u32 col2im_gpu_kernelV2_param_9,
	.param .u32 col2im_gpu_kernelV2_param_10,
	.param .u32 col2im_gpu_kernelV2_param_11
)
{
	.reg .pred 	%p<13>;
	.reg .f32 	%f<30>;
	.reg .b32 	%r<94>;
	.reg .b64 	%rd<20>;


	ld.param.u64 	%rd5, [col2im_gpu_kernelV2_param_0];
	ld.param.u64 	%rd4, [col2im_gpu_kernelV2_param_1];
	ld.param.u32 	%r36, [col2im_gpu_kernelV2_param_2];
	ld.param.u32 	%r37, [col2im_gpu_kernelV2_param_3];
	ld.param.u32 	%r38, [col2im_gpu_kernelV2_param_4];
	ld.param.u32 	%r39, [col2im_gpu_kernelV2_param_6];
	ld.param.u32 	%r40, [col2im_gpu_kernelV2_param_7];
	ld.param.u32 	%r41, [col2im_gpu_kernelV2_param_8];
	ld.param.u32 	%r42, [col2im_gpu_kernelV2_param_9];
	ld.param.u32 	%r43, [col2im_gpu_kernelV2_param_10];
	ld.param.u32 	%r44, [col2im_gpu_kernelV2_param_11];
	cvta.to.global.u64 	%rd1, %rd5;
	mov.u32 	%r1, %ntid.x;
	mov.u32 	%r45, %ctaid.x;
	mov.u32 	%r46, %tid.x;
	mad.lo.s32 	%r87, %r45, %r1, %r46;
	setp.ge.s32 	%p1, %r87, %r36;
	@%p1 bra 	$L__BB1_18;

	mul.lo.s32 	%r3, %r38, %r37;
	mov.u32 	%r47, %nctaid.x;
	mul.lo.s32 	%r4, %r1, %r47;
	not.b32 	%r5, %r44;
	mul.lo.s32 	%r48, %r44, %r43;
	mul.lo.s32 	%r49, %r48, %r42;
	shl.b32 	%r50, %r49, 2;
	mov.u32 	%r51, 4;
	sub.s32 	%r6, %r51, %r50;
	neg.s32 	%r52, %r49;
	mul.wide.s32 	%rd6, %r52, 4;
	add.s64 	%rd2, %rd6, 4;
	cvta.to.global.u64 	%rd3, %rd4;

$L__BB1_2:
	div.s32 	%r54, %r87, %r38;
	mul.lo.s32 	%r55, %r54, %r38;
	sub.s32 	%r56, %r87, %r55;
	add.s32 	%r8, %r56, %r41;
	rem.s32 	%r57, %r54, %r37;
	add.s32 	%r9, %r57, %r41;
	setp.lt.s32 	%p2, %r8, %r40;
	mov.u32 	%r90, 0;
	mov.u32 	%r88, %r90;
	@%p2 bra 	$L__BB1_4;

	sub.s32 	%r58, %r8, %r40;
	div.s32 	%r59, %r58, %r42;
	add.s32 	%r88, %r59, 1;

$L__BB1_4:
	div.s32 	%r12, %r8, %r42;
	add.s32 	%r61, %r12, 1;
	min.s32 	%r13, %r61, %r44;
	setp.lt.s32 	%p3, %r9, %r39;
	@%p3 bra 	$L__BB1_6;

	sub.s32 	%r62, %r9, %r39;
	div.s32 	%r63, %r62, %r42;
	add.s32 	%r90, %r63, 1;

$L__BB1_6:
	div.s32 	%r64, %r9, %r42;
	add.s32 	%r65, %r64, 1;
	min.s32 	%r16, %r65, %r43;
	setp.ge.s32 	%p4, %r90, %r16;
	mov.f32 	%f28, 0f00000000;
	@%p4 bra 	$L__BB1_17;

	div.s32 	%r66, %r87, %r3;
	mad.lo.s32 	%r17, %r66, %r39, %r9;
	mov.u32 	%r67, -2;
	sub.s32 	%r68, %r67, %r12;
	max.s32 	%r69, %r68, %r5;
	not.b32 	%r70, %r88;
	sub.s32 	%r71, %r70, %r69;
	sub.s32 	%r72, %r67, %r88;
	sub.s32 	%r18, %r72, %r69;
	and.b32  	%r19, %r71, 3;
	add.s32 	%r20, %r88, 1;
	mul.lo.s32 	%r21, %r88, %r42;
	add.s32 	%r22, %r21, %r42;
	add.s32 	%r23, %r88, 2;
	add.s32 	%r24, %r22, %r42;
	add.s32 	%r25, %r88, 3;

$L__BB1_8:
	setp.ge.s32 	%p5, %r88, %r13;
	@%p5 bra 	$L__BB1_16;

	setp.eq.s32 	%p6, %r19, 0;
	mul.lo.s32 	%r73, %r90, %r42;
	sub.s32 	%r74, %r17, %r73;
	mad.lo.s32 	%r27, %r74, %r40, %r8;
	mov.u32 	%r91, %r88;
	@%p6 bra 	$L__BB1_13;

	setp.eq.s32 	%p7, %r19, 1;
	sub.s32 	%r75, %r27, %r21;
	mad.lo.s32 	%r76, %r75, %r43, %r90;
	mad.lo.s32 	%r77, %r76, %r44, %r88;
	mul.wide.s32 	%rd7, %r77, 4;
	add.s64 	%rd8, %rd1, %rd7;
	ld.global.f32 	%f14, [%rd8];
	add.f32 	%f28, %f28, %f14;
	mov.u32 	%r91, %r20;
	@%p7 bra 	$L__BB1_13;

	setp.eq.s32 	%p8, %r19, 2;
	sub.s32 	%r78, %r27, %r22;
	mad.lo.s32 	%r79, %r78, %r43, %r90;
	mad.lo.s32 	%r80, %r79, %r44, %r20;
	mul.wide.s32 	%rd9, %r80, 4;
	add.s64 	%rd10, %rd1, %rd9;
	ld.global.f32 	%f15, [%rd10];
	add.f32 	%f28, %f28, %f15;
	mov.u32 	%r91, %r23;
	@%p8 bra 	$L__BB1_13;

	sub.s32 	%r81, %r27, %r24;
	mad.lo.s32 	%r82, %r81, %r43, %r90;
	mad.lo.s32 	%r83, %r82, %r44, %r23;
	mul.wide.s32 	%rd11, %r83, 4;
	add.s64 	%rd12, %rd1, %rd11;
	ld.global.f32 	%f16, [%rd12];
	add.f32 	%f28, %f28, %f16;
	mov.u32 	%r91, %r25;

$L__BB1_13:
	setp.lt.u32 	%p9, %r18, 3;
	@%p9 bra 	$L__BB1_16;

	mul.lo.s32 	%r84, %r42, %r91;
	sub.s32 	%r85, %r27, %r84;
	mad.lo.s32 	%r86, %r43, %r85, %r90;
	mad.lo.s32 	%r92, %r44, %r86, %r91;

$L__BB1_15:
	mul.wide.s32 	%rd13, %r92, 4;
	add.s64 	%rd14, %rd1, %rd13;
	ld.global.f32 	%f17, [%rd14];
	add.f32 	%f18, %f28, %f17;
	add.s64 	%rd15, %rd14, %rd2;
	ld.global.f32 	%f19, [%rd15];
	add.f32 	%f20, %f18, %f19;
	add.s64 	%rd16, %rd15, %rd2;
	ld.global.f32 	%f21, [%rd16];
	add.f32 	%f22, %f20, %f21;
	add.s64 	%rd17, %rd16, %rd2;
	ld.global.f32 	%f23, [%rd17];
	add.f32 	%f28, %f22, %f23;
	add.s32 	%r92, %r92, %r6;
	add.s32 	%r91, %r91, 4;
	setp.lt.s32 	%p10, %r91, %r13;
	@%p10 bra 	$L__BB1_15;

$L__BB1_16:
	add.s32 	%r90, %r90, 1;
	setp.lt.s32 	%p11, %r90, %r16;
	@%p11 bra 	$L__BB1_8;

$L__BB1_17:
	mul.wide.s32 	%rd18, %r87, 4;
	add.s64 	%rd19, %rd3, %rd18;
	st.global.f32 	[%rd19], %f28;
	add.s32 	%r87, %r87, %r4;
	setp.lt.s32 	%p12, %r87, %r36;
	@%p12 bra 	$L__BB1_2;

$L__BB1_18:
	ret;

}



// ===== COMPILED SASS (sm_100) =====

	.target	sm_100

	.elftype	@"ET_EXEC"


//--------------------- .note.nv.tkinfo           --------------------------
	.section	.note.nv.tkinfo,"",@"SHT_NOTE"
	.sectionflags	@"SHF_NOTE_NV_TKINFO"
	.tkinfo
        /*0018*/ 	.word	0x00000002
        /*0030*/ 	.string	""
        /*0030*/ 	.string	"ptxas"
        /*0030*/ 	.string	"Cuda compilation tools, release 13.0, V13.0.88"
        /*0030*/ 	.string	"Build cuda_13.0.r13.0/compiler.36424714_0"
        /*0030*/ 	.string	"-arch sm_100 "



//--------------------- .note.nv.cuinfo           --------------------------
	.section	.note.nv.cuinfo,"",@"SHT_NOTE"
	.sectionflags	@"SHF_NOTE_NV_CUINFO"
        /*0018*/ 	.short	0x0002
        /*001a*/ 	.short	0x0034
        /*001c*/ 	.short	0x0082
	.zero		2


//--------------------- .nv.info                  --------------------------
	.section	.nv.info,"",@"SHT_CUDA_INFO"
	.align	4


	//----- nvinfo : EIATTR_REGCOUNT
	.align		4
        /*0000*/ 	.byte	0x04, 0x2f
        /*0002*/ 	.short	(.L_1 - .L_0)
	.align		4
.L_0:
        /*0004*/ 	.word	index@(col2im_gpu_kernel)
        /*0008*/ 	.word	0x00000020


	//----- nvinfo : EIATTR_FRAME_SIZE
	.align		4
.L_1:
        /*000c*/ 	.byte	0x04, 0x11
        /*000e*/ 	.short	(.L_3 - .L_2)
	.align		4
.L_2:
        /*0010*/ 	.word	index@(col2im_gpu_kernel)
        /*0014*/ 	.word	0x00000000


	//----- nvinfo : EIATTR_REGCOUNT
	.align		4
.L_3:
        /*0018*/ 	.byte	0x04, 0x2f
        /*001a*/ 	.short	(.L_5 - .L_4)
	.align		4
.L_4:
        /*001c*/ 	.word	index@(col2im_gpu_kernelV2)
        /*0020*/ 	.word	0x00000020


	//----- nvinfo : EIATTR_FRAME_SIZE
	.align		4
.L_5:
        /*0024*/ 	.byte	0x04, 0x11
        /*0026*/ 	.short	(.L_7 - .L_6)
	.align		4
.L_6:
        /*0028*/ 	.word	index@(col2im_gpu_kernelV2)
        /*002c*/ 	.word	0x00000000


	//----- nvinfo : EIATTR_MIN_STACK_SIZE
	.align		4
.L_7:
        /*0030*/ 	.byte	0x04, 0x12
        /*0032*/ 	.short	(.L_9 - .L_8)
	.align		4
.L_8:
        /*0034*/ 	.word	index@(col2im_gpu_kernelV2)
        /*0038*/ 	.word	0x00000000


	//----- nvinfo : EIATTR_MIN_STACK_SIZE
	.align		4
.L_9:
        /*003c*/ 	.byte	0x04, 0x12
        /*003e*/ 	.short	(.L_11 - .L_10)
	.align		4
.L_10:
        /*0040*/ 	.word	index@(col2im_gpu_kernel)
        /*0044*/ 	.word	0x00000000
.L_11:


//--------------------- .nv.compat                --------------------------
	.section	.nv.compat,"",@"SHT_CUDA_COMPAT_INFO"
	.align	4
        /*0000*/ 	.byte	0x02, 0x09, 0x00, 0x00, 0x02, 0x02, 0x01, 0x00, 0x02, 0x05, 0x05, 0x00, 0x03, 0x07, 0x01, 0x01
        /*0010*/ 	.byte	0x02, 0x03, 0x00, 0x00, 0x02, 0x06, 0x01, 0x00, 0x04, 0x0b, 0x08, 0x00, 0x09, 0x00, 0x00, 0x00
        /*0020*/ 	.byte	0x00, 0x00, 0x00, 0x00


//--------------------- .nv.info.col2im_gpu_kernelV2 --------------------------
	.section	.nv.info.col2im_gpu_kernelV2,"",@"SHT_CUDA_INFO"
	.sectionflags	@""
	.align	4


	//----- nvinfo : EIATTR_CUDA_API_VERSION
	.align		4
        /*0000*/ 	.byte	0x04, 0x37
        /*0002*/ 	.short	(.L_13 - .L_12)
.L_12:
        /*0004*/ 	.word	0x00000082


	//----- nvinfo : EIATTR_KPARAM_INFO
	.align		4
.L_13:
        /*0008*/ 	.byte	0x04, 0x17
        /*000a*/ 	.short	(.L_15 - .L_14)
.L_14:
        /*000c*/ 	.word	0x00000000
        /*0010*/ 	.short	0x000b
        /*0012*/ 	.short	0x0034
        /*0014*/ 	.byte	0x00, 0xf0, 0x11, 0x00


	//----- nvinfo : EIATTR_KPARAM_INFO
	.align		4
.L_15:
        /*0018*/ 	.byte	0x04, 0x17
        /*001a*/ 	.short	(.L_17 - .L_16)
.L_16:
        /*001c*/ 	.word	0x00000000
        /*0020*/ 	.short	0x000a
        /*0022*/ 	.short	0x0030
        /*0024*/ 	.byte	0x00, 0xf0, 0x11, 0x00


	//----- nvinfo : EIATTR_KPARAM_INFO
	.align		4
.L_17:
        /*0028*/ 	.byte	0x04, 0x17
        /*002a*/ 	.short	(.L_19 - .L_18)
.L_18:
        /*002c*/ 	.word	0x00000000
        /*0030*/ 	.short	0x0009
        /*0032*/ 	.short	0x002c
        /*0034*/ 	.byte	0x00, 0xf0, 0x11, 0x00


	//----- nvinfo : EIATTR_KPARAM_INFO
	.align		4
.L_19:
        /*0038*/ 	.byte	0x04, 0x17
        /*003a*/ 	.short	(.L_21 - .L_20)
.L_20:
        /*003c*/ 	.word	0x00000000
        /*0040*/ 	.short	0x0008
        /*0042*/ 	.short	0x0028
        /*0044*/ 	.byte	0x00, 0xf0, 0x11, 0x00


	//----- nvinfo : EIATTR_KPARAM_INFO
	.align		4
.L_21:
        /*0048*/ 	.byte	0x04, 0x17
        /*004a*/ 	.short	(.L_23 - .L_22)
.L_22:
        /*004c*/ 	.word	0x00000000
        /*0050*/ 	.short	0x0007
        /*0052*/ 	.short	0x0024
        /*0054*/ 	.byte	0x00, 0xf0, 0x11, 0x00


	//----- nvinfo : EIATTR_KPARAM_INFO
	.align		4
.L_23:
        /*0058*/ 	.byte	0x04, 0x17
        /*005a*/ 	.short	(.L_25 - .L_24)
.L_24:
        /*005c*/ 	.word	0x00000000
        /*0060*/ 	.short	0x0006
        /*0062*/ 	.short	0x0020
        /*0064*/ 	.byte	0x00, 0xf0, 0x11, 0x00


	//----- nvinfo : EIATTR_KPARAM_INFO
	.align		4
.L_25:
        /*0068*/ 	.byte	0x04, 0x17
        /*006a*/ 	.short	(.L_27 - .L_26)
.L_26:
        /*006c*/ 	.word	0x00000000
        /*0070*/ 	.short	0x0005
        /*0072*/ 	.short	0x001c
        /*0074*/ 	.byte	0x00, 0xf0, 0x11, 0x00


	//----- nvinfo : EIATTR_KPARAM_INFO
	.align		4
.L_27:
        /*0078*/ 	.byte	0x04, 0x17
        /*007a*/ 	.short	(.L_29 - .L_28)
.L_28:
        /*007c*/ 	.word	0x00000000
        /*0080*/ 	.short	0x0004
        /*0082*/ 	.short	0x0018
        /*0084*/ 	.byte	0x00, 0xf0, 0x11, 0x00


	//----- nvinfo : EIATTR_KPARAM_INFO
	.align		4
.L_29:
        /*0088*/ 	.byte	0x04, 0x17
        /*008a*/ 	.short	(.L_31 - .L_30)
.L_30:
        /*008c*/ 	.word	0x00000000
        /*0090*/ 	.short	0x0003
        /*0092*/ 	.short	0x0014
        /*0094*/ 	.byte	0x00, 0xf0, 0x11, 0x00


	//----- nvinfo : EIATTR_KPARAM_INFO
	.align		4
.L_31:
        /*0098*/ 	.byte	0x04, 0x17
        /*009a*/ 	.short	(.L_33 - .L_32)
.L_32:
        /*009c*/ 	.word	0x00000000
        /*00a0*/ 	.short	0x0002
        /*00a2*/ 	.short	0x0010
        /*00a4*/ 	.byte	0x00, 0xf0, 0x11, 0x00


	//----- nvinfo : EIATTR_KPARAM_INFO
	.align		4
.L_33:
        /*00a8*/ 	.byte	0x04, 0x17
        /*00aa*/ 	.short	(.L_35 - .L_34)
.L_34:
        /*00ac*/ 	.word	0x00000000
        /*00b0*/ 	.short	0x0001
        /*00b2*/ 	.short	0x0008
        /*00b4*/ 	.byte	0x00, 0xf0, 0x21, 0x00


	//----- nvinfo : EIATTR_KPARAM_INFO
	.align		4
.L_35:
        /*00b8*/ 	.byte	0x04, 0x17
        /*00ba*/ 	.short	(.L_37 - .L_36)
.L_36:
        /*00bc*/ 	.word	0x00000000
        /*00c0*/ 	.short	0x0000
        /*00c2*/ 	.short	0x0000
        /*00c4*/ 	.byte	0x00, 0xf0, 0x21, 0x00


	//----- nvinfo : EIATTR_SPARSE_MMA_MASK
	.align		4
.L_37:
        /*00c8*/ 	.byte	0x03, 0x50
        /*00ca*/ 	.short	0x0000


	//----- nvinfo : EIATTR_MAXREG_COUNT
	.align		4
        /*00cc*/ 	.byte	0x03, 0x1b
        /*00ce*/ 	.short	0x00ff


	//----- nvinfo : EIATTR_MERCURY_ISA_VERSION
	.align		4
        /*00d0*/ 	.byte	0x03, 0x5f
        /*00d2*/ 	.short	0x0101


	//----- nvinfo : EIATTR_VRC_CTA_INIT_COUNT
	.align		4
        /*00d4*/ 	.byte	0x02, 0x4a
	.zero		1
	.zero		1


	//----- nvinfo : EIATTR_EXIT_INSTR_OFFSETS
	.align		4
        /*00d8*/ 	.byte	0x04, 0x1c
        /*00da*/ 	.short	(.L_39 - .L_38)


	//   ....[0]....
.L_38:
        /*00dc*/ 	.word	0x00000070


	//   ....[1]....
        /*00e0*/ 	.word	0x00001960


	//----- nvinfo : EIATTR_CRS_STACK_SIZE
	.align		4
.L_39:
        /*00e4*/ 	.byte	0x04, 0x1e
        /*00e6*/ 	.short	(.L_41 - .L_40)
.L_40:
        /*00e8*/ 	.word	0x00000000


	//----- nvinfo : EIATTR_CBANK_PARAM_SIZE
	.align		4
.L_41:
        /*00ec*/ 	.byte	0x03, 0x19
        /*00ee*/ 	.short	0x0038


	//----- nvinfo : EIATTR_PARAM_CBANK
	.align		4
        /*00f0*/ 	.byte	0x04, 0x0a
        /*00f2*/ 	.short	(.L_43 - .L_42)
	.align		4
.L_42:
        /*00f4*/ 	.word	index@(.nv.constant0.col2im_gpu_kernelV2)
        /*00f8*/ 	.short	0x0380
        /*00fa*/ 	.short	0x0038


	//----- nvinfo : EIATTR_SW_WAR
	.align		4
.L_43:
        /*00fc*/ 	.byte	0x04, 0x36
        /*00fe*/ 	.short	(.L_45 - .L_44)
.L_44:
        /*0100*/ 	.word	0x00000008
.L_45:


//--------------------- .nv.info.col2im_gpu_kernel --------------------------
	.section	.nv.info.col2im_gpu_kernel,"",@"SHT_CUDA_INFO"
	.sectionflags	@""
	.align	4


	//----- nvinfo : EIATTR_CUDA_API_VERSION
	.align		4
        /*0000*/ 	.byte	0x04, 0x37
        /*0002*/ 	.short	(.L_47 - .L_46)
.L_46:
        /*0004*/ 	.word	0x00000082


	//----- nvinfo : EIATTR_KPARAM_INFO
	.align		4
.L_47:
        /*0008*/ 	.byte	0x04, 0x17
        /*000a*/ 	.short	(.L_49 - .L_48)
.L_48:
        /*000c*/ 	.word	0x00000000
        /*0010*/ 	.short	0x000a
        /*0012*/ 	.short	0x0030
        /*0014*/ 	.byte	0x00, 0xf0, 0x11, 0x00


	//----- nvinfo : EIATTR_KPARAM_INFO
	.align		4
.L_49:
        /*0018*/ 	.byte	0x04, 0x17
        /*001a*/ 	.short	(.L_51 - .L_50)
.L_50:
        /*001c*/ 	.word	0x00000000
        /*0020*/ 	.short	0x0009
        /*0022*/ 	.short	0x002c
        /*0024*/ 	.byte	0x00, 0xf0, 0x11, 0x00


	//----- nvinfo : EIATTR_KPARAM_INFO
	.align		4
.L_51:
        /*0028*/ 	.byte	0x04, 0x17
        /*002a*/ 	.short	(.L_53 - .L_52)
.L_52:
        /*002c*/ 	.word	0x00000000
        /*0030*/ 	.short	0x0008
        /*0032*/ 	.short	0x0028
        /*0034*/ 	.byte	0x00, 0xf0, 0x11, 0x00


	//----- nvinfo : EIATTR_KPARAM_INFO
	.align		4
.L_53:
        /*0038*/ 	.byte	0x04, 0x17
        /*003a*/ 	.short	(.L_55 - .L_54)
.L_54:
        /*003c*/ 	.word	0x00000000
        /*0040*/ 	.short	0x0007
        /*0042*/ 	.short	0x0024
        /*0044*/ 	.byte	0x00, 0xf0, 0x11, 0x00


	//----- nvinfo : EIATTR_KPARAM_INFO
	.align		4
.L_55:
        /*0048*/ 	.byte	0x04, 0x17
        /*004a*/ 	.short	(.L_57 - .L_56)
.L_56:
        /*004c*/ 	.word	0x00000000
        /*0050*/ 	.short	0x0006
        /*0052*/ 	.short	0x0020
        /*0054*/ 	.byte	0x00, 0xf0, 0x11, 0x00


	//----- nvinfo : EIATTR_KPARAM_INFO
	.align		4
.L_57:
        /*0058*/ 	.byte	0x04, 0x17
        /*005a*/ 	.short	(.L_59 - .L_58)
.L_58:
        /*005c*/ 	.word	0x00000000
        /*0060*/ 	.short	0x0005
        /*0062*/ 	.short	0x001c
        /*0064*/ 	.byte	0x00, 0xf0, 0x11, 0x00


	//----- nvinfo : EIATTR_KPARAM_INFO
	.align		4
.L_59:
        /*0068*/ 	.byte	0x04, 0x17
        /*006a*/ 	.short	(.L_61 - .L_60)
.L_60:
        /*006c*/ 	.word	0x00000000
        /*0070*/ 	.short	0x0004
        /*0072*/ 	.short	0x0018
        /*0074*/ 	.byte	0x00, 0xf0, 0x11, 0x00


	//----- nvinfo : EIATTR_KPARAM_INFO
	.align		4
.L_61:
        /*0078*/ 	.byte	0x04, 0x17
        /*007a*/ 	.short	(.L_63 - .L_62)
.L_62:
        /*007c*/ 	.word	0x00000000
        /*0080*/ 	.short	0x0003
        /*0082*/ 	.short	0x0014
        /*0084*/ 	.byte	0x00, 0xf0, 0x11, 0x00


	//----- nvinfo : EIATTR_KPARAM_INFO
	.align		4
.L_63:
        /*0088*/ 	.byte	0x04, 0x17
        /*008a*/ 	.short	(.L_65 - .L_64)
.L_64:
        /*008c*/ 	.word	0x00000000
        /*0090*/ 	.short	0x0002
        /*0092*/ 	.short	0x0010
        /*0094*/ 	.byte	0x00, 0xf0, 0x11, 0x00


	//----- nvinfo : EIATTR_KPARAM_INFO
	.align		4
.L_65:
        /*0098*/ 	.byte	0x04, 0x17
        /*009a*/ 	.short	(.L_67 - .L_66)
.L_66:
        /*009c*/ 	.word	0x00000000
        /*00a0*/ 	.short	0x0001
        /*00a2*/ 	.short	0x0008
        /*00a4*/ 	.byte	0x00, 0xf0, 0x21, 0x00


	//----- nvinfo : EIATTR_KPARAM_INFO
	.align		4
.L_67:
        /*00a8*/ 	.byte	0x04, 0x17
        /*00aa*/ 	.short	(.L_69 - .L_68)
.L_68:
        /*00ac*/ 	.word	0x00000000
        /*00b0*/ 	.short	0x0000
        /*00b2*/ 	.short	0x0000
        /*00b4*/ 	.byte	0x00, 0xf0, 0x21, 0x00


	//----- nvinfo : EIATTR_SPARSE_MMA_MASK
	.align		4
.L_69:
        /*00b8*/ 	.byte	0x03, 0x50
        /*00ba*/ 	.short	0x0000


	//----- nvinfo : EIATTR_MAXREG_COUNT
	.align		4
        /*00bc*/ 	.byte	0x03, 0x1b
        /*00be*/ 	.short	0x00ff


	//----- nvinfo : EIATTR_MERCURY_ISA_VERSION
	.align		4
        /*00c0*/ 	.byte	0x03, 0x5f
        /*00c2*/ 	.short	0x0101


	//----- nvinfo : EIATTR_VRC_CTA_INIT_COUNT
	.align		4
        /*00c4*/ 	.byte	0x02, 0x4a
	.zero		1
	.zero		1


	//----- nvinfo : EIATTR_EXIT_INSTR_OFFSETS
	.align		4
        /*00c8*/ 	.byte	0x04, 0x1c
        /*00ca*/ 	.short	(.L_71 - .L_70)


	//   ....[0]....
.L_70:
        /*00cc*/ 	.word	0x00000070


	//   ....[1]....
        /*00d0*/ 	.word	0x000018d0


	//----- nvinfo : EIATTR_CRS_STACK_SIZE
	.align		4
.L_71:
        /*00d4*/ 	.byte	0x04, 0x1e
        /*00d6*/ 	.short	(.L_73 - .L_72)
.L_72:
        /*00d8*/ 	.word	0x00000000


	//----- nvinfo : EIATTR_CBANK_PARAM_SIZE
	.align		4
.L_73:
        /*00dc*/ 	.byte	0x03, 0x19
        /*00de*/ 	.short	0x0034


	//----- nvinfo : EIATTR_PARAM_CBANK
	.align		4
        /*00e0*/ 	.byte	0x04, 0x0a
        /*00e2*/ 	.short	(.L_75 - .L_74)
	.align		4
.L_74:
        /*00e4*/ 	.word	index@(.nv.constant0.col2im_gpu_kernel)
        /*00e8*/ 	.short	0x0380
        /*00ea*/ 	.short	0x0034


	//----- nvinfo : EIATTR_SW_WAR
	.align		4
.L_75:
        /*00ec*/ 	.byte	0x04, 0x36
        /*00ee*/ 	.short	(.L_77 - .L_76)
.L_76:
        /*00f0*/ 	.word	0x00000008
.L_77:


//--------------------- .nv.callgraph             --------------------------
	.section	.nv.callgraph,"",@"SHT_CUDA_CALLGRAPH"
	.align	4
	.sectionentsize	8
	.align		4
        /*0000*/ 	.word	0x00000000
	.align		4
        /*0004*/ 	.word	0xffffffff
	.align		4
        /*0008*/ 	.word	0x00000000
	.align		4
        /*000c*/ 	.word	0xfffffffe
	.align		4
        /*0010*/ 	.word	0x00000000
	.align		4
        /*0014*/ 	.word	0xfffffffd
	.align		4
        /*0018*/ 	.word	0x00000000
	.align		4
        /*001c*/ 	.word	0xfffffffc


//--------------------- .text.col2im_gpu_kernelV2 --------------------------
	.section	.text.col2im_gpu_kernelV2,"ax",@progbits
	.align	128
        .global         col2im_gpu_kernelV2
        .type           col2im_gpu_kernelV2,@function
        .size           col2im_gpu_kernelV2,(.L_x_36 - col2im_gpu_kernelV2)
        .other          col2im_gpu_kernelV2,@"STO_CUDA_ENTRY STV_DEFAULT"
col2im_gpu_kernelV2:
.text.col2im_gpu_kernelV2:
[----:B------:R-:W-:Y:S01]  /*0000*/  LDC R1, c[0x0][0x37c] ;  /* 0x0000df00ff017b82 */ /* 0x000fe20000000800 */
[----:B------:R-:W0:Y:S01]  /*0010*/  S2R R2, SR_CTAID.X ;  /* 0x0000000000027919 */ /* 0x000e220000002500 */
[----:B------:R-:W0:Y:S01]  /*0020*/  LDCU UR8, c[0x0][0x360] ;  /* 0x00006c00ff0877ac */ /* 0x000e220008000800 */
[----:B------:R-:W0:Y:S01]  /*0030*/  S2R R3, SR_TID.X ;  /* 0x0000000000037919 */ /* 0x000e220000002100 */
[----:B------:R-:W1:Y:S01]  /*0040*/  LDCU UR4, c[0x0][0x390] ;  /* 0x00007200ff0477ac */ /* 0x000e620008000800 */
[----:B0-----:R-:W-:-:S05]  /*0050*/  IMAD R2, R2, UR8, R3 ;  /* 0x0000000802027c24 */ /* 0x001fca000f8e0203 */
[----:B-1----:R-:W-:-:S13]  /*0060*/  ISETP.GE.AND P0, PT, R2, UR4, PT ;  /* 0x0000000402007c0c */ /* 0x002fda000bf06270 */
[----:B------:R-:W-:Y:S05]  /*0070*/  @P0 EXIT ;  /* 0x000000000000094d */ /* 0x000fea0003800000 */
[----:B------:R-:W0:Y:S01]  /*0080*/  LDCU.64 UR10, c[0x0][0x3b0] ;  /* 0x00007600ff0a77ac */ /* 0x000e220008000a00 */
[----:B------:R-:W1:Y:S01]  /*0090*/  LDC R3, c[0x0][0x394] ;  /* 0x0000e500ff037b82 */ /* 0x000e620000000800 */
[----:B------:R-:W2:Y:S01]  /*00a0*/  LDCU UR7, c[0x0][0x3ac] ;  /* 0x00007580ff0777ac */ /* 0x000ea20008000800 */
[----:B------:R-:W1:Y:S01]  /*00b0*/  LDCU UR13, c[0x0][0x398] ;  /* 0x00007300ff0d77ac */ /* 0x000e620008000800 */
[----:B------:R-:W3:Y:S01]  /*00c0*/  LDCU UR9, c[0x0][0x370] ;  /* 0x00006e00ff0977ac */ /* 0x000ee20008000800 */
[----:B------:R-:W-:Y:S01]  /*00d0*/  UMOV UR4, 0x4 ;  /* 0x0000000400047882 */ /* 0x000fe20000000000 */
[----:B------:R-:W-:Y:S01]  /*00e0*/  UMOV UR5, 0x0 ;  /* 0x0000000000057882 */ /* 0x000fe20000000000 */
[----:B0-----:R-:W-:Y:S02]  /*00f0*/  UIMAD UR6, UR11, UR10, URZ ;  /* 0x0000000a0b0672a4 */ /* 0x001fe4000f8e02ff */
[----:B------:R-:W-:Y:S01]  /*0100*/  LOP3.LUT R0, RZ, UR11, RZ, 0x33, !PT ;  /* 0x0000000bff007c12 */ /* 0x000fe2000f8e33ff */
[----:B------:R-:W0:Y:S01]  /*0110*/  LDCU.64 UR14, c[0x0][0x358] ;  /* 0x00006b00ff0e77ac */ /* 0x000e220008000a00 */
[----:B--2---:R-:W-:Y:S01]  /*0120*/  UIMAD UR7, UR6, UR7, URZ ;  /* 0x00000007060772a4 */ /* 0x004fe2000f8e02ff */
[----:B-1----:R-:W-:Y:S01]  /*0130*/  IMAD R3, R3, UR13, RZ ;  /* 0x0000000d03037c24 */ /* 0x002fe2000f8e02ff */
[----:B------:R-:W-:-:S02]  /*0140*/  UMOV UR10, 0x4 ;  /* 0x00000004000a7882 */ /* 0x000fc40000000000 */
[----:B------:R-:W-:Y:S02]  /*0150*/  UIADD3 UR12, UPT, UPT, -UR7, URZ, URZ ;  /* 0x000000ff070c7290 */ /* 0x000fe4000fffe1ff */
[----:B---3--:R-:W-:Y:S02]  /*0160*/  UIMAD UR6, UR8, UR9, URZ ;  /* 0x00000009080672a4 */ /* 0x008fe4000f8e02ff */
[----:B------:R-:W-:Y:S02]  /*0170*/  UIMAD UR7, UR7, -0x4, UR10 ;  /* 0xfffffffc070778a4 */ /* 0x000fe4000f8e020a */
[----:B0-----:R-:W-:-:S12]  /*0180*/  UIMAD.WIDE UR4, UR12, 0x4, UR4 ;  /* 0x000000040c0478a5 */ /* 0x001fd8000f8e0204 */
.L_x_16:
[----:B------:R-:W0:Y:S01]  /*0190*/  LDC R5, c[0x0][0x398] ;  /* 0x0000e600ff057b82 */ /* 0x000e220000000800 */
[----:B------:R-:W-:Y:S01]  /*01a0*/  IMAD.MOV.U32 R6, RZ, RZ, RZ ;  /* 0x000000ffff067224 */ /* 0x000fe200078e00ff */
[----:B------:R-:W-:Y:S01]  /*01b0*/  IABS R10, R2 ;  /* 0x00000002000a7213 */ /* 0x000fe20000000000 */
[----:B------:R-:W1:Y:S01]  /*01c0*/  LDCU UR8, c[0x0][0x3a8] ;  /* 0x00007500ff0877ac */ /* 0x000e620008000800 */
[----:B------:R-:W-:Y:S04]  /*01d0*/  BSSY.RECONVERGENT B0, `(.L_x_0) ;  /* 0x000007d000007945 */ /* 0x000fe80003800200 */
[----:B------:R-:W2:Y:S08]  /*01e0*/  LDC R4, c[0x0][0x394] ;  /* 0x0000e500ff047b82 */ /* 0x000eb00000000800 */
[----:B------:R-:W3:Y:S01]  /*01f0*/  LDC R13, c[0x0][0x3ac] ;  /* 0x0000eb00ff0d7b82 */ /* 0x000ee20000000800 */
[----:B0-----:R-:W-:-:S07]  /*0200*/  IABS R14, R5 ;  /* 0x00000005000e7213 */ /* 0x001fce0000000000 */
[----:B------:R-:W0:Y:S01]  /*0210*/  LDC R21, c[0x0][0x3a4] ;  /* 0x0000e900ff157b82 */ /* 0x000e220000000800 */
[----:B------:R-:W4:Y:S01]  /*0220*/  I2F.RP R8, R14 ;  /* 0x0000000e00087306 */ /* 0x000f220000209400 */
[----:B--2---:R-:W-:-:S06]  /*0230*/  IABS R11, R4 ;  /* 0x00000004000b7213 */ /* 0x004fcc0000000000 */
[----:B------:R-:W2:Y:S01]  /*0240*/  LDC R17, c[0x0][0x3a0] ;  /* 0x0000e800ff117b82 */ /* 0x000ea20000000800 */
[----:B---3--:R-:W-:Y:S01]  /*0250*/  LOP3.LUT R19, RZ, R13, RZ, 0x33, !PT ;  /* 0x0000000dff137212 */ /* 0x008fe200078e33ff */
[----:B----4-:R-:W3:Y:S02]  /*0260*/  MUFU.RCP R8, R8 ;  /* 0x0000000800087308 */ /* 0x010ee40000001000 */
[----:B---3--:R-:W-:-:S06]  /*0270*/  VIADD R7, R8, 0xffffffe ;  /* 0x0ffffffe08077836 */ /* 0x008fcc0000000000 */
[----:B------:R-:W3:Y:S02]  /*0280*/  F2I.FTZ.U32.TRUNC.NTZ R7, R7 ;  /* 0x0000000700077305 */ /* 0x000ee4000021f000 */
[----:B---3--:R-:W-:-:S04]  /*0290*/  IMAD.MOV R9, RZ, RZ, -R7 ;  /* 0x000000ffff097224 */ /* 0x008fc800078e0a07 */
[----:B------:R-:W-:-:S04]  /*02a0*/  IMAD R9, R9, R14, RZ ;  /* 0x0000000e09097224 */ /* 0x000fc800078e02ff */
[----:B------:R-:W-:Y:S01]  /*02b0*/  IMAD.HI.U32 R9, R7, R9, R6 ;  /* 0x0000000907097227 */ /* 0x000fe200078e0006 */
[----:B------:R-:W-:-:S04]  /*02c0*/  MOV R6, R11 ;  /* 0x0000000b00067202 */ /* 0x000fc80000000f00 */
[----:B------:R-:W3:Y:S01]  /*02d0*/  I2F.RP R11, R6 ;  /* 0x00000006000b7306 */ /* 0x000ee20000209400 */
[----:B------:R-:W-:-:S04]  /*02e0*/  IMAD.HI.U32 R12, R9, R10, RZ ;  /* 0x0000000a090c7227 */ /* 0x000fc800078e00ff */
[----:B------:R-:W-:-:S04]  /*02f0*/  IMAD.MOV R7, RZ, RZ, -R12 ;  /* 0x000000ffff077224 */ /* 0x000fc800078e0a0c */
[----:B------:R-:W-:-:S05]  /*0300*/  IMAD R7, R14, R7, R10 ;  /* 0x000000070e077224 */ /* 0x000fca00078e020a */
[----:B------:R-:W-:Y:S01]  /*0310*/  ISETP.GT.U32.AND P1, PT, R14, R7, PT ;  /* 0x000000070e00720c */ /* 0x000fe20003f24070 */
[----:B---3--:R-:W3:-:S12]  /*0320*/  MUFU.RCP R11, R11 ;  /* 0x0000000b000b7308 */ /* 0x008ed80000001000 */
[----:B------:R-:W-:Y:S01]  /*0330*/  @!P1 IMAD.IADD R7, R7, 0x1, -R14 ;  /* 0x0000000107079824 */ /* 0x000fe200078e0a0e */
[----:B------:R-:W-:Y:S02]  /*0340*/  @!P1 IADD3 R12, PT, PT, R12, 0x1, RZ ;  /* 0x000000010c0c9810 */ /* 0x000fe40007ffe0ff */
[----:B------:R-:W-:Y:S01]  /*0350*/  ISETP.NE.AND P1, PT, R5, RZ, PT ;  /* 0x000000ff0500720c */ /* 0x000fe20003f25270 */
[----:B---3--:R-:W-:Y:S01]  /*0360*/  VIADD R8, R11, 0xffffffe ;  /* 0x0ffffffe0b087836 */ /* 0x008fe20000000000 */
[----:B------:R-:W-:Y:S02]  /*0370*/  ISETP.GE.U32.AND P0, PT, R7, R14, PT ;  /* 0x0000000e0700720c */ /* 0x000fe40003f06070 */
[----:B------:R-:W-:Y:S01]  /*0380*/  LOP3.LUT R7, R2, R5, RZ, 0x3c, !PT ;  /* 0x0000000502077212 */ /* 0x000fe200078e3cff */
[----:B------:R3:W4:Y:S01]  /*0390*/  F2I.FTZ.U32.TRUNC.NTZ R9, R8 ;  /* 0x0000000800097305 */ /* 0x000722000021f000 */
[----:B------:R-:W-:Y:S02]  /*03a0*/  IABS R14, R13 ;  /* 0x0000000d000e7213 */ /* 0x000fe40000000000 */
[----:B------:R-:W-:Y:S01]  /*03b0*/  ISETP.GE.AND P2, PT, R7, RZ, PT ;  /* 0x000000ff0700720c */ /* 0x000fe20003f46270 */
[----:B---3--:R-:W-:-:S06]  /*03c0*/  HFMA2 R8, -RZ, RZ, 0, 0 ;  /* 0x00000000ff087431 */ /* 0x008fcc00000001ff */
[----:B------:R-:W-:Y:S02]  /*03d0*/  @P0 VIADD R12, R12, 0x1 ;  /* 0x000000010c0c0836 */ /* 0x000fe40000000000 */
[----:B----4-:R-:W-:-:S04]  /*03e0*/  IMAD.MOV R7, RZ, RZ, -R9 ;  /* 0x000000ffff077224 */ /* 0x010fc800078e0a09 */
[----:B------:R-:W-:Y:S01]  /*03f0*/  @!P2 IMAD.MOV R12, RZ, RZ, -R12 ;  /* 0x000000ffff0ca224 */ /* 0x000fe200078e0a0c */
[----:B------:R-:W-:Y:S01]  /*0400*/  @!P1 LOP3.LUT R12, RZ, R5, RZ, 0x33, !PT ;  /* 0x00000005ff0c9212 */ /* 0x000fe200078e33ff */
[----:B------:R-:W-:-:S03]  /*0410*/  IMAD R7, R7, R6, RZ ;  /* 0x0000000607077224 */ /* 0x000fc600078e02ff */
[----:B------:R-:W-:Y:S01]  /*0420*/  IABS R11, R12 ;  /* 0x0000000c000b7213 */ /* 0x000fe20000000000 */
[----:B------:R-:W-:Y:S01]  /*0430*/  IMAD.HI.U32 R8, R9, R7, R8 ;  /* 0x0000000709087227 */ /* 0x000fe200078e0008 */
[----:B------:R-:W-:-:S03]  /*0440*/  ISETP.GE.AND P2, PT, R12, RZ, PT ;  /* 0x000000ff0c00720c */ /* 0x000fc60003f46270 */
[----:B------:R-:W-:Y:S02]  /*0450*/  IMAD.MOV.U32 R9, RZ, RZ, R11 ;  /* 0x000000ffff097224 */ /* 0x000fe400078e000b */
[----:B------:R-:W-:Y:S02]  /*0460*/  IMAD.MOV.U32 R11, RZ, RZ, R14 ;  /* 0x000000ffff0b7224 */ /* 0x000fe400078e000e */
[----:B------:R-:W-:Y:S02]  /*0470*/  IMAD.HI.U32 R8, R8, R9, RZ ;  /* 0x0000000908087227 */ /* 0x000fe400078e00ff */
[----:B------:R-:W3:Y:S02]  /*0480*/  I2F.RP R14, R11 ;  /* 0x0000000b000e7306 */ /* 0x000ee40000209400 */
[----:B------:R-:W-:-:S04]  /*0490*/  IMAD.MOV R8, RZ, RZ, -R8 ;  /* 0x000000ffff087224 */ /* 0x000fc800078e0a08 */
[----:B------:R-:W-:-:S05]  /*04a0*/  IMAD R9, R6, R8, R9 ;  /* 0x0000000806097224 */ /* 0x000fca00078e0209 */
[----:B------:R-:W-:Y:S01]  /*04b0*/  ISETP.GT.U32.AND P0, PT, R6, R9, PT ;  /* 0x000000090600720c */ /* 0x000fe20003f04070 */
[----:B---3--:R-:W3:-:S12]  /*04c0*/  MUFU.RCP R14, R14 ;  /* 0x0000000e000e7308 */ /* 0x008ed80000001000 */
[----:B------:R-:W-:Y:S02]  /*04d0*/  @!P0 IADD3 R9, PT, PT, R9, -R6, RZ ;  /* 0x8000000609098210 */ /* 0x000fe40007ffe0ff */
[----:B------:R-:W-:Y:S02]  /*04e0*/  ISETP.NE.AND P0, PT, R4, RZ, PT ;  /* 0x000000ff0400720c */ /* 0x000fe40003f05270 */
[----:B------:R-:W-:Y:S01]  /*04f0*/  ISETP.GT.U32.AND P1, PT, R6, R9, PT ;  /* 0x000000090600720c */ /* 0x000fe20003f24070 */
[----:B---3--:R-:W-:Y:S02]  /*0500*/  VIADD R7, R14, 0xffffffe ;  /* 0x0ffffffe0e077836 */ /* 0x008fe40000000000 */
[----:B------:R-:W3:Y:S04]  /*0510*/  LDC R14, c[0x0][0x3b4] ;  /* 0x0000ed00ff0e7b82 */ /* 0x000ee80000000800 */
[----:B------:R-:W4:Y:S06]  /*0520*/  F2I.FTZ.U32.TRUNC.NTZ R7, R7 ;  /* 0x0000000700077305 */ /* 0x000f2c000021f000 */
[----:B------:R-:W-:-:S04]  /*0530*/  @!P1 IMAD.IADD R9, R9, 0x1, -R6 ;  /* 0x0000000109099824 */ /* 0x000fc800078e0a06 */
[----:B------:R-:W-:Y:S01]  /*0540*/  @!P2 IMAD.MOV R9, RZ, RZ, -R9 ;  /* 0x000000ffff09a224 */ /* 0x000fe200078e0a09 */
[----:B------:R-:W-:Y:S01]  /*0550*/  @!P0 LOP3.LUT R9, RZ, R4, RZ, 0x33, !PT ;  /* 0x00000004ff098212 */ /* 0x000fe200078e33ff */
[----:B------:R-:W-:-:S04]  /*0560*/  IMAD.MOV R4, RZ, RZ, -R12 ;  /* 0x000000ffff047224 */ /* 0x000fc800078e0a0c */
[----:B-1----:R-:W-:Y:S01]  /*0570*/  VIADD R12, R9, UR8 ;  /* 0x00000008090c7c36 */ /* 0x002fe20008000000 */
[----:B----4-:R-:W-:Y:S01]  /*0580*/  IADD3 R6, PT, PT, RZ, -R7, RZ ;  /* 0x80000007ff067210 */ /* 0x010fe20007ffe0ff */
[----:B------:R-:W-:-:S03]  /*0590*/  IMAD R4, R5, R4, R2 ;  /* 0x0000000405047224 */ /* 0x000fc600078e0202 */
[----:B------:R-:W-:Y:S01]  /*05a0*/  IABS R8, R12 ;  /* 0x0000000c00087213 */ /* 0x000fe20000000000 */
[----:B------:R-:W-:Y:S01]  /*05b0*/  IMAD R15, R6, R11, RZ ;  /* 0x0000000b060f7224 */ /* 0x000fe200078e02ff */
[----:B------:R-:W-:Y:S01]  /*05c0*/  MOV R6, RZ ;  /* 0x000000ff00067202 */ /* 0x000fe20000000f00 */
[----:B------:R-:W-:-:S04]  /*05d0*/  VIADD R4, R4, UR8 ;  /* 0x0000000804047c36 */ /* 0x000fc80008000000 */
[----:B------:R-:W-:Y:S01]  /*05e0*/  IMAD.HI.U32 R15, R7, R15, R6 ;  /* 0x0000000f070f7227 */ /* 0x000fe200078e0006 */
[----:B------:R-:W-:-:S05]  /*05f0*/  IABS R6, R4 ;  /* 0x0000000400067213 */ /* 0x000fca0000000000 */
[----:B------:R-:W-:-:S04]  /*0600*/  IMAD.HI.U32 R5, R15, R8, RZ ;  /* 0x000000080f057227 */ /* 0x000fc800078e00ff */
[----:B------:R-:W-:Y:S02]  /*0610*/  IMAD.MOV R7, RZ, RZ, -R5 ;  /* 0x000000ffff077224 */ /* 0x000fe400078e0a05 */
[----:B------:R-:W-:-:S04]  /*0620*/  IMAD.HI.U32 R16, R15, R6, RZ ;  /* 0x000000060f107227 */ /* 0x000fc800078e00ff */
[----:B------:R-:W-:Y:S01]  /*0630*/  IMAD R8, R11, R7, R8 ;  /* 0x000000070b087224 */ /* 0x000fe200078e0208 */
[----:B------:R-:W-:-:S04]  /*0640*/  IADD3 R7, PT, PT, -R16, RZ, RZ ;  /* 0x000000ff10077210 */ /* 0x000fc80007ffe1ff */
[C---:B------:R-:W-:Y:S01]  /*0650*/  ISETP.GT.U32.AND P1, PT, R11.reuse, R8, PT ;  /* 0x000000080b00720c */ /* 0x040fe20003f24070 */
[----:B------:R-:W-:Y:S01]  /*0660*/  IMAD R6, R11, R7, R6 ;  /* 0x000000070b067224 */ /* 0x000fe200078e0206 */
[----:B------:R-:W-:-:S04]  /*0670*/  LOP3.LUT R7, R12, R13, RZ, 0x3c, !PT ;  /* 0x0000000d0c077212 */ /* 0x000fc800078e3cff */
[----:B------:R-:W-:Y:S02]  /*0680*/  ISETP.GT.U32.AND P2, PT, R11, R6, PT ;  /* 0x000000060b00720c */ /* 0x000fe40003f44070 */
[----:B------:R-:W-:Y:S01]  /*0690*/  ISETP.GE.AND P3, PT, R7, RZ, PT ;  /* 0x000000ff0700720c */ /* 0x000fe20003f66270 */
[----:B------:R-:W-:-:S04]  /*06a0*/  IMAD.MOV.U32 R7, RZ, RZ, RZ ;  /* 0x000000ffff077224 */ /* 0x000fc800078e00ff */
[----:B------:R-:W-:Y:S01]  /*06b0*/  @!P1 IMAD.IADD R8, R8, 0x1, -R11 ;  /* 0x0000000108089824 */ /* 0x000fe200078e0a0b */
[----:B------:R-:W-:-:S04]  /*06c0*/  @!P1 IADD3 R5, PT, PT, R5, 0x1, RZ ;  /* 0x0000000105059810 */ /* 0x000fc80007ffe0ff */
[----:B------:R-:W-:Y:S01]  /*06d0*/  ISETP.GE.U32.AND P0, PT, R8, R11, PT ;  /* 0x0000000b0800720c */ /* 0x000fe20003f06070 */
[----:B------:R-:W-:Y:S01]  /*06e0*/  @!P2 IMAD.IADD R6, R6, 0x1, -R11 ;  /* 0x000000010606a824 */ /* 0x000fe200078e0a0b */
[----:B------:R-:W1:Y:S01]  /*06f0*/  LDC R8, c[0x0][0x3b0] ;  /* 0x0000ec00ff087b82 */ /* 0x000e620000000800 */
[----:B------:R-:W-:Y:S01]  /*0700*/  @!P2 VIADD R16, R16, 0x1 ;  /* 0x000000011010a836 */ /* 0x000fe20000000000 */
[----:B--2---:R-:W-:Y:S02]  /*0710*/  ISETP.GE.AND P2, PT, R12, R17, PT ;  /* 0x000000110c00720c */ /* 0x004fe40003f46270 */
[----:B------:R-:W-:Y:S02]  /*0720*/  ISETP.GE.U32.AND P4, PT, R6, R11, PT ;  /* 0x0000000b0600720c */ /* 0x000fe40003f86070 */
[----:B------:R-:W-:-:S04]  /*0730*/  LOP3.LUT R6, R4, R13, RZ, 0x3c, !PT ;  /* 0x0000000d04067212 */ /* 0x000fc800078e3cff */
[----:B------:R-:W-:Y:S01]  /*0740*/  ISETP.GE.AND P1, PT, R6, RZ, PT ;  /* 0x000000ff0600720c */ /* 0x000fe20003f26270 */
[----:B------:R-:W-:Y:S01]  /*0750*/  @P0 VIADD R5, R5, 0x1 ;  /* 0x0000000105050836 */ /* 0x000fe20000000000 */
[----:B------:R-:W-:Y:S01]  /*0760*/  ISETP.NE.AND P0, PT, R13, RZ, PT ;  /* 0x000000ff0d00720c */ /* 0x000fe20003f05270 */
[----:B------:R-:W-:-:S03]  /*0770*/  IMAD.MOV.U32 R6, RZ, RZ, RZ ;  /* 0x000000ffff067224 */ /* 0x000fc600078e00ff */
[----:B------:R-:W-:Y:S01]  /*0780*/  @!P3 IADD3 R5, PT, PT, -R5, RZ, RZ ;  /* 0x000000ff0505b210 */ /* 0x000fe20007ffe1ff */
[----:B------:R-:W-:Y:S01]  /*0790*/  @P4 VIADD R16, R16, 0x1 ;  /* 0x0000000110104836 */ /* 0x000fe20000000000 */
[----:B0-----:R-:W-:Y:S02]  /*07a0*/  ISETP.GE.AND P3, PT, R4, R21, PT ;  /* 0x000000150400720c */ /* 0x001fe40003f66270 */
[----:B------:R-:W-:-:S03]  /*07b0*/  SEL R5, R19, R5, !P0 ;  /* 0x0000000513057207 */ /* 0x000fc60004000000 */
[----:B------:R-:W-:Y:S02]  /*07c0*/  @!P1 IADD3 R16, PT, PT, -R16, RZ, RZ ;  /* 0x000000ff10109210 */ /* 0x000fe40007ffe1ff */
[----:B-1----:R-:W-:-:S06]  /*07d0*/  VIADDMNMX R5, R5, 0x1, R8, PT ;  /* 0x0000000105057846 */ /* 0x002fcc0003800108 */
[----:B---3--:R-:W-:Y:S05]  /*07e0*/  @!P3 BRA `(.L_x_1) ;  /* 0x00000000006cb947 */ /* 0x008fea0003800000 */
[----:B------:R-:W0:Y:S01]  /*07f0*/  LDC R6, c[0x0][0x3ac] ;  /* 0x0000eb00ff067b82 */ /* 0x000e220000000800 */
[----:B------:R-:W-:-:S05]  /*0800*/  IMAD.IADD R21, R4, 0x1, -R21 ;  /* 0x0000000104157824 */ /* 0x000fca00078e0a15 */
[----:B------:R-:W-:Y:S02]  /*0810*/  IABS R22, R21 ;  /* 0x0000001500167213 */ /* 0x000fe40000000000 */
[-C--:B0-----:R-:W-:Y:S02]  /*0820*/  IABS R18, R6.reuse ;  /* 0x0000000600127213 */ /* 0x081fe40000000000 */
[----:B------:R-:W-:Y:S02]  /*0830*/  LOP3.LUT R21, R21, R6, RZ, 0x3c, !PT ;  /* 0x0000000615157212 */ /* 0x000fe400078e3cff */
[----:B------:R-:W0:Y:S02]  /*0840*/  I2F.RP R20, R18 ;  /* 0x0000001200147306 */ /* 0x000e240000209400 */
[----:B------:R-:W-:-:S06]  /*0850*/  ISETP.GE.AND P3, PT, R21, RZ, PT ;  /* 0x000000ff1500720c */ /* 0x000fcc0003f66270 */
[----:B0-----:R-:W0:Y:S02]  /*0860*/  MUFU.RCP R20, R20 ;  /* 0x0000001400147308 */ /* 0x001e240000001000 */
[----:B0-----:R-:W-:-:S06]  /*0870*/  VIADD R8, R20, 0xffffffe ;  /* 0x0ffffffe14087836 */ /* 0x001fcc0000000000 */
[----:B------:R0:W1:Y:S02]  /*0880*/  F2I.FTZ.U32.TRUNC.NTZ R9, R8 ;  /* 0x0000000800097305 */ /* 0x000064000021f000 */
[----:B0-----:R-:W-:Y:S01]  /*0890*/  IMAD.MOV.U32 R8, RZ, RZ, RZ ;  /* 0x000000ffff087224 */ /* 0x001fe200078e00ff */
[----:B-1----:R-:W-:-:S05]  /*08a0*/  IADD3 R23, PT, PT, RZ, -R9, RZ ;  /* 0x80000009ff177210 */ /* 0x002fca0007ffe0ff */
[----:B------:R-:W-:-:S04]  /*08b0*/  IMAD R23, R23, R18, RZ ;  /* 0x0000001217177224 */ /* 0x000fc800078e02ff */
[----:B------:R-:W-:Y:S01]  /*08c0*/  IMAD.HI.U32 R9, R9, R23, R8 ;  /* 0x0000001709097227 */ /* 0x000fe200078e0008 */
[----:B------:R-:W-:-:S05]  /*08d0*/  MOV R23, R22 ;  /* 0x0000001600177202 */ /* 0x000fca0000000f00 */
[----:B------:R-:W-:-:S04]  /*08e0*/  IMAD.HI.U32 R9, R9, R23, RZ ;  /* 0x0000001709097227 */ /* 0x000fc800078e00ff */
[----:B------:R-:W-:-:S04]  /*08f0*/  IMAD.MOV R20, RZ, RZ, -R9 ;  /* 0x000000ffff147224 */ /* 0x000fc800078e0a09 */
[----:B------:R-:W-:-:S05]  /*0900*/  IMAD R23, R18, R20, R23 ;  /* 0x0000001412177224 */ /* 0x000fca00078e0217 */
[----:B------:R-:W-:-:S13]  /*0910*/  ISETP.GT.U32.AND P4, PT, R18, R23, PT ;  /* 0x000000171200720c */ /* 0x000fda0003f84070 */
[----:B------:R-:W-:Y:S01]  /*0920*/  @!P4 IMAD.IADD R23, R23, 0x1, -R18 ;  /* 0x000000011717c824 */ /* 0x000fe200078e0a12 */
[----:B------:R-:W-:Y:S02]  /*0930*/  @!P4 IADD3 R9, PT, PT, R9, 0x1, RZ ;  /* 0x000000010909c810 */ /* 0x000fe40007ffe0ff */
[----:B------:R-:W-:Y:S02]  /*0940*/  ISETP.NE.AND P4, PT, R6, RZ, PT ;  /* 0x000000ff0600720c */ /* 0x000fe40003f85270 */
[----:B------:R-:W-:-:S13]  /*0950*/  ISETP.GE.U32.AND P1, PT, R23, R18, PT ;  /* 0x000000121700720c */ /* 0x000fda0003f26070 */
[----:B------:R-:W-:-:S04]  /*0960*/  @P1 VIADD R9, R9, 0x1 ;  /* 0x0000000109091836 */ /* 0x000fc80000000000 */
[----:B------:R-:W-:Y:S01]  /*0970*/  @!P3 IMAD.MOV R9, RZ, RZ, -R9 ;  /* 0x000000ffff09b224 */ /* 0x000fe200078e0a09 */
[----:B------:R-:W-:-:S04]  /*0980*/  @!P4 LOP3.LUT R9, RZ, R6, RZ, 0x33, !PT ;  /* 0x00000006ff09c212 */ /* 0x000fc800078e33ff */
[----:B------:R-:W-:-:S07]  /*0990*/  IADD3 R6, PT, PT, R9, 0x1, RZ ;  /* 0x0000000109067810 */ /* 0x000fce0007ffe0ff */
.L_x_1:
[----:B------:R-:W-:Y:S05]  /*09a0*/  BSYNC.RECONVERGENT B0 ;  /* 0x0000000000007941 */ /* 0x000fea0003800200 */
.L_x_0:
[----:B------:R-:W-:Y:S04]  /*09b0*/  BSSY.RECONVERGENT B0, `(.L_x_2) ;  /* 0x0000011000007945 */ /* 0x000fe80003800200 */
[----:B------:R-:W-:Y:S05]  /*09c0*/  @!P2 BRA `(.L_x_3) ;  /* 0x00000000003ca947 */ /* 0x000fea0003800000 */
[----:B------:R-:W-:-:S05]  /*09d0*/  IMAD.IADD R8, R12, 0x1, -R17 ;  /* 0x000000010c087824 */ /* 0x000fca00078e0a11 */
[----:B------:R-:W-:Y:S02]  /*09e0*/  IABS R18, R8 ;  /* 0x0000000800127213 */ /* 0x000fe40000000000 */
[----:B------:R-:W-:-:S03]  /*09f0*/  LOP3.LUT R8, R8, R13, RZ, 0x3c, !PT ;  /* 0x0000000d08087212 */ /* 0x000fc600078e3cff */
[----:B------:R-:W-:Y:S01]  /*0a00*/  IMAD.HI.U32 R15, R15, R18, RZ ;  /* 0x000000120f0f7227 */ /* 0x000fe200078e00ff */
[----:B------:R-:W-:-:S03]  /*0a10*/  ISETP.GE.AND P3, PT, R8, RZ, PT ;  /* 0x000000ff0800720c */ /* 0x000fc60003f66270 */
[----:B------:R-:W-:-:S04]  /*0a20*/  IMAD.MOV R7, RZ, RZ, -R15 ;  /* 0x000000ffff077224 */ /* 0x000fc800078e0a0f */
[----:B------:R-:W-:-:S05]  /*0a30*/  IMAD R18, R11, R7, R18 ;  /* 0x000000070b127224 */ /* 0x000fca00078e0212 */
[----:B------:R-:W-:-:S13]  /*0a40*/  ISETP.GT.U32.AND P2, PT, R11, R18, PT ;  /* 0x000000120b00720c */ /* 0x000fda0003f44070 */
[----:B------:R-:W-:Y:S01]  /*0a50*/  @!P2 IADD3 R18, PT, PT, R18, -R11, RZ ;  /* 0x8000000b1212a210 */ /* 0x000fe20007ffe0ff */
[----:B------:R-:W-:-:S03]  /*0a60*/  @!P2 VIADD R15, R15, 0x1 ;  /* 0x000000010f0fa836 */ /* 0x000fc60000000000 */
[----:B------:R-:W-:-:S13]  /*0a70*/  ISETP.GE.U32.AND P1, PT, R18, R11, PT ;  /* 0x0000000b1200720c */ /* 0x000fda0003f26070 */
[----:B------:R-:W-:-:S05]  /*0a80*/  @P1 VIADD R15, R15, 0x1 ;  /* 0x000000010f0f1836 */ /* 0x000fca0000000000 */
[----:B------:R-:W-:-:S04]  /*0a90*/  @!P3 IADD3 R15, PT, PT, -R15, RZ, RZ ;  /* 0x000000ff0f0fb210 */ /* 0x000fc80007ffe1ff */
[----:B------:R-:W-:-:S05]  /*0aa0*/  SEL R7, R19, R15, !P0 ;  /* 0x0000000f13077207 */ /* 0x000fca0004000000 */
[----:B------:R-:W-:-:S07]  /*0ab0*/  VIADD R7, R7, 0x1 ;  /* 0x0000000107077836 */ /* 0x000fce0000000000 */
.L_x_3:
[----:B------:R-:W-:Y:S05]  /*0ac0*/  BSYNC.RECONVERGENT B0 ;  /* 0x0000000000007941 */ /* 0x000fea0003800200 */
.L_x_2:
[----:B------:R-:W-:Y:S01]  /*0ad0*/  ISETP.GE.AND P1, PT, R7, R5, PT ;  /* 0x000000050700720c */ /* 0x000fe20003f26270 */
[----:B------:R-:W-:Y:S01]  /*0ae0*/  BSSY.RECONVERGENT B1, `(.L_x_4) ;  /* 0x00000e0000017945 */ /* 0x000fe20003800200 */
[----:B------:R-:W-:Y:S01]  /*0af0*/  SEL R19, R19, R16, !P0 ;  /* 0x0000001013137207 */ /* 0x000fe20004000000 */
[----:B------:R-:W-:-:S03]  /*0b00*/  IMAD.MOV.U32 R23, RZ, RZ, RZ ;  /* 0x000000ffff177224 */ /* 0x000fc600078e00ff */
[----:B------:R-:W-:-:S07]  /*0b10*/  VIADDMNMX R9, R19, 0x1, R14, PT ;  /* 0x0000000113097846 */ /* 0x000fce000380010e */
[----:B------:R-:W-:Y:S05]  /*0b20*/  @P1 BRA `(.L_x_5) ;  /* 0x0000000c006c1947 */ /* 0x000fea0003800000 */
[----:B------:R-:W-:-:S04]  /*0b30*/  IABS R11, R3 ;  /* 0x00000003000b7213 */ /* 0x000fc80000000000 */
[----:B------:R-:W0:Y:S08]  /*0b40*/  I2F.RP R8, R11 ;  /* 0x0000000b00087306 */ /* 0x000e300000209400 */
[----:B0-----:R-:W0:Y:S02]  /*0b50*/  MUFU.RCP R8, R8 ;  /* 0x0000000800087308 */ /* 0x001e240000001000 */
[----:B0-----:R-:W-:-:S02]  /*0b60*/  IADD3 R14, PT, PT, R8, 0xffffffe, RZ ;  /* 0x0ffffffe080e7810 */ /* 0x001fc40007ffe0ff */
[----:B------:R-:W-:-:S04]  /*0b70*/  LOP3.LUT R8, R2, R3, RZ, 0x3c, !PT ;  /* 0x0000000302087212 */ /* 0x000fc800078e3cff */
[----:B------:R0:W1:Y:S01]  /*0b80*/  F2I.FTZ.U32.TRUNC.NTZ R15, R14 ;  /* 0x0000000e000f7305 */ /* 0x000062000021f000 */
[----:B------:R-:W-:Y:S01]  /*0b90*/  ISETP.GE.AND P2, PT, R8, RZ, PT ;  /* 0x000000ff0800720c */ /* 0x000fe20003f46270 */
[----:B0-----:R-:W-:Y:S02]  /*0ba0*/  IMAD.MOV.U32 R14, RZ, RZ, RZ ;  /* 0x000000ffff0e7224 */ /* 0x001fe400078e00ff */
[----:B-1----:R-:W-:-:S04]  /*0bb0*/  IMAD.MOV R16, RZ, RZ, -R15 ;  /* 0x000000ffff107224 */ /* 0x002fc800078e0a0f */
[----:B------:R-:W-:Y:S01]  /*0bc0*/  IMAD R21, R16, R11, RZ ;  /* 0x0000000b10157224 */ /* 0x000fe200078e02ff */
[----:B------:R-:W-:-:S03]  /*0bd0*/  IABS R16, R3 ;  /* 0x0000000300107213 */ /* 0x000fc60000000000 */
[----:B------:R-:W-:Y:S01]  /*0be0*/  IMAD.HI.U32 R15, R15, R21, R14 ;  /* 0x000000150f0f7227 */ /* 0x000fe200078e000e */
[----:B------:R-:W-:-:S05]  /*0bf0*/  IADD3 R16, PT, PT, RZ, -R16, RZ ;  /* 0x80000010ff107210 */ /* 0x000fca0007ffe0ff */
[----:B------:R-:W-:-:S04]  /*0c00*/  IMAD.HI.U32 R15, R15, R10, RZ ;  /* 0x0000000a0f0f7227 */ /* 0x000fc800078e00ff */
[----:B------:R-:W-:-:S05]  /*0c10*/  IMAD R10, R15, R16, R10 ;  /* 0x000000100f0a7224 */ /* 0x000fca00078e020a */
[----:B------:R-:W-:-:S13]  /*0c20*/  ISETP.GT.U32.AND P1, PT, R11, R10, PT ;  /* 0x0000000a0b00720c */ /* 0x000fda0003f24070 */
[----:B------:R-:W-:Y:S02]  /*0c30*/  @!P1 IMAD.IADD R10, R10, 0x1, -R11 ;  /* 0x000000010a0a9824 */ /* 0x000fe400078e0a0b */
[----:B------:R-:W-:Y:S01]  /*0c40*/  @!P1 VIADD R15, R15, 0x1 ;  /* 0x000000010f0f9836 */ /* 0x000fe20000000000 */
[----:B------:R-:W-:Y:S02]  /*0c50*/  ISETP.NE.AND P1, PT, R3, RZ, PT ;  /* 0x000000ff0300720c */ /* 0x000fe40003f25270 */
[----:B------:R-:W-:Y:S01]  /*0c60*/  ISETP.GE.U32.AND P0, PT, R10, R11, PT ;  /* 0x0000000b0a00720c */ /* 0x000fe20003f06070 */
[----:B------:R-:W-:Y:S01]  /*0c70*/  IMAD.MOV R11, RZ, RZ, -R19 ;  /* 0x000000ffff0b7224 */ /* 0x000fe200078e0a13 */
[----:B------:R-:W-:-:S04]  /*0c80*/  LOP3.LUT R10, RZ, R6, RZ, 0x33, !PT ;  /* 0x00000006ff0a7212 */ /* 0x000fc800078e33ff */
[----:B------:R-:W-:-:S04]  /*0c90*/  VIADDMNMX R11, R11, 0xfffffffe, R0, !PT ;  /* 0xfffffffe0b0b7846 */ /* 0x000fc80007800100 */
[C---:B------:R-:W-:Y:S02]  /*0ca0*/  IADD3 R8, PT, PT, -R11.reuse, -0x2, -R6 ;  /* 0xfffffffe0b087810 */ /* 0x040fe40007ffe906 */
[----:B------:R-:W-:Y:S01]  /*0cb0*/  IADD3 R22, PT, PT, -R11, R10, RZ ;  /* 0x0000000a0b167210 */ /* 0x000fe20007ffe1ff */
[----:B------:R-:W-:Y:S01]  /*0cc0*/  VIADD R11, R6, 0x3 ;  /* 0x00000003060b7836 */ /* 0x000fe20000000000 */
[----:B------:R-:W-:Y:S02]  /*0cd0*/  @P0 IADD3 R15, PT, PT, R15, 0x1, RZ ;  /* 0x000000010f0f0810 */ /* 0x000fe40007ffe0ff */
[----:B------:R-:W-:-:S03]  /*0ce0*/  LOP3.LUT R22, R22, 0x3, RZ, 0xc0, !PT ;  /* 0x0000000316167812 */ /* 0x000fc600078ec0ff */
[----:B------:R-:W-:Y:S01]  /*0cf0*/  @!P2 IMAD.MOV R15, RZ, RZ, -R15 ;  /* 0x000000ffff0fa224 */ /* 0x000fe200078e0a0f */
[----:B------:R-:W-:Y:S02]  /*0d00*/  @!P1 LOP3.LUT R15, RZ, R3, RZ, 0x33, !PT ;  /* 0x00000003ff0f9212 */ /* 0x000fe400078e33ff */
[----:B------:R-:W-:Y:S01]  /*0d10*/  ISETP.GE.U32.AND P1, PT, R8, 0x3, PT ;  /* 0x000000030800780c */ /* 0x000fe20003f26070 */
[C---:B------:R-:W-:Y:S02]  /*0d20*/  IMAD R8, R6.reuse, R13, R13 ;  /* 0x0000000d06087224 */ /* 0x040fe400078e020d */
[----:B------:R-:W-:Y:S02]  /*0d30*/  IMAD R10, R15, R17, R12 ;  /* 0x000000110f0a7224 */ /* 0x000fe400078e020c */
[----:B------:R-:W-:Y:S01]  /*0d40*/  VIADD R12, R6, 0x2 ;  /* 0x00000002060c7836 */ /* 0x000fe20000000000 */
[----:B------:R-:W-:-:S07]  /*0d50*/  IADD3 R13, PT, PT, R8, R13, RZ ;  /* 0x0000000d080d7210 */ /* 0x000fce0007ffe0ff */
.L_x_15:
[----:B------:R-:W-:Y:S01]  /*0d60*/  ISETP.GE.AND P0, PT, R6, R9, PT ;  /* 0x000000090600720c */ /* 0x000fe20003f06270 */
[----:B------:R-:W-:-:S12]  /*0d70*/  BSSY.RECONVERGENT B0, `(.L_x_6) ;  /* 0x00000b3000007945 */ /* 0x000fd80003800200 */
[----:B------:R-:W-:Y:S05]  /*0d80*/  @P0 BRA `(.L_x_7) ;  /* 0x0000000800c40947 */ /* 0x000fea0003800000 */
[----:B------:R-:W0:Y:S01]  /*0d90*/  LDC R21, c[0x0][0x3ac] ;  /* 0x0000eb00ff157b82 */ /* 0x000e220000000800 */
[----:B------:R-:W1:Y:S01]  /*0da0*/  LDCU UR8, c[0x0][0x3a4] ;  /* 0x00007480ff0877ac */ /* 0x000e620008000800 */
[----:B------:R-:W-:Y:S01]  /*0db0*/  ISETP.NE.AND P0, PT, R22, RZ, PT ;  /* 0x000000ff1600720c */ /* 0x000fe20003f05270 */
[----:B------:R-:W-:Y:S01]  /*0dc0*/  IMAD.MOV R15, RZ, RZ, -R7 ;  /* 0x000000ffff0f7224 */ /* 0x000fe200078e0a07 */
[----:B------:R-:W-:Y:S01]  /*0dd0*/  BSSY.RECONVERGENT B2, `(.L_x_8) ;  /* 0x0000020000027945 */ /* 0x000fe20003800200 */
[----:B------:R-:W-:Y:S02]  /*0de0*/  IMAD.MOV.U32 R24, RZ, RZ, R6 ;  /* 0x000000ffff187224 */ /* 0x000fe400078e0006 */
[----:B0-----:R-:W-:-:S04]  /*0df0*/  IMAD R15, R21, R15, R10 ;  /* 0x0000000f150f7224 */ /* 0x001fc800078e020a */
[----:B-1----:R-:W-:-:S04]  /*0e00*/  IMAD R20, R15, UR8, R4 ;  /* 0x000000080f147c24 */ /* 0x002fc8000f8e0204 */
[----:B------:R-:W-:Y:S05]  /*0e10*/  @!P0 BRA `(.L_x_9) ;  /* 0x00000000006c8947 */ /* 0x000fea0003800000 */
[----:B------:R-:W0:Y:S01]  /*0e20*/  LDC.64 R14, c[0x0][0x3b0] ;  /* 0x0000ec00ff0e7b82 */ /* 0x000e220000000a00 */
[----:B------:R-:W-:-:S05]  /*0e30*/  IADD3 R18, PT, PT, -R6, RZ, RZ ;  /* 0x000000ff06127210 */ /* 0x000fca0007ffe1ff */
[----:B------:R-:W-:Y:S02]  /*0e40*/  IMAD R18, R21, R18, R20 ;  /* 0x0000001215127224 */ /* 0x000fe400078e0214 */
[----:B------:R-:W1:Y:S02]  /*0e50*/  LDC.64 R16, c[0x0][0x380] ;  /* 0x0000e000ff107b82 */ /* 0x000e640000000a00 */
[----:B0-----:R-:W-:-:S04]  /*0e60*/  IMAD R18, R18, R14, R7 ;  /* 0x0000000e12127224 */ /* 0x001fc800078e0207 */
[----:B------:R-:W-:-:S04]  /*0e70*/  IMAD R19, R18, R15, R6 ;  /* 0x0000000f12137224 */ /* 0x000fc800078e0206 */
[----:B-1----:R-:W-:-:S06]  /*0e80*/  IMAD.WIDE R18, R19, 0x4, R16 ;  /* 0x0000000413127825 */ /* 0x002fcc00078e0210 */
[----:B------:R-:W2:Y:S01]  /*0e90*/  LDG.E R18, desc[UR14][R18.64] ;  /* 0x0000000e12127981 */ /* 0x000ea2000c1e1900 */
[----:B------:R-:W-:Y:S01]  /*0ea0*/  ISETP.NE.AND P0, PT, R22, 0x1, PT ;  /* 0x000000011600780c */ /* 0x000fe20003f05270 */
[----:B------:R-:W-:Y:S02]  /*0eb0*/  VIADD R24, R6, 0x1 ;  /* 0x0000000106187836 */ /* 0x000fe40000000000 */
[----:B--2---:R-:W-:-:S10]  /*0ec0*/  FADD R23, R23, R18 ;  /* 0x0000001217177221 */ /* 0x004fd40000000000 */
[----:B------:R-:W-:Y:S05]  /*0ed0*/  @!P0 BRA `(.L_x_9) ;  /* 0x00000000003c8947 */ /* 0x000fea0003800000 */
[----:B------:R-:W-:Y:S01]  /*0ee0*/  ISETP.NE.AND P0, PT, R22, 0x2, PT ;  /* 0x000000021600780c */ /* 0x000fe20003f05270 */
[----:B------:R-:W-:-:S04]  /*0ef0*/  IMAD.IADD R18, R20, 0x1, -R8 ;  /* 0x0000000114127824 */ /* 0x000fc800078e0a08 */
[----:B------:R-:W-:-:S08]  /*0f00*/  IMAD R18, R18, R14, R7 ;  /* 0x0000000e12127224 */ /* 0x000fd000078e0207 */
[----:B------:R-:W-:-:S05]  /*0f10*/  @P0 IADD3 R19, PT, PT, -R13, R20, RZ ;  /* 0x000000140d130210 */ /* 0x000fca0007ffe1ff */
[----:B------:R-:W-:Y:S02]  /*0f20*/  @P0 IMAD R14, R19, R14, R7 ;  /* 0x0000000e130e0224 */ /* 0x000fe400078e0207 */
[-C--:B------:R-:W-:Y:S02]  /*0f30*/  IMAD R19, R18, R15.reuse, R24 ;  /* 0x0000000f12137224 */ /* 0x080fe400078e0218 */
[----:B------:R-:W-:Y:S02]  /*0f40*/  @P0 IMAD R25, R14, R15, R12 ;  /* 0x0000000f0e190224 */ /* 0x000fe400078e020c */
[----:B------:R-:W-:-:S04]  /*0f50*/  IMAD.WIDE R14, R19, 0x4, R16 ;  /* 0x00000004130e7825 */ /* 0x000fc800078e0210 */
[----:B------:R-:W-:Y:S02]  /*0f60*/  @P0 IMAD.WIDE R16, R25, 0x4, R16 ;  /* 0x0000000419100825 */ /* 0x000fe400078e0210 */
[----:B------:R-:W2:Y:S04]  /*0f70*/  LDG.E R14, desc[UR14][R14.64] ;  /* 0x0000000e0e0e7981 */ /* 0x000ea8000c1e1900 */
[----:B------:R-:W3:Y:S01]  /*0f80*/  @P0 LDG.E R16, desc[UR14][R16.64] ;  /* 0x0000000e10100981 */ /* 0x000ee2000c1e1900 */
[----:B------:R-:W-:Y:S02]  /*0f90*/  IMAD.MOV.U32 R24, RZ, RZ, R12 ;  /* 0x000000ffff187224 */ /* 0x000fe400078e000c */
[----:B------:R-:W-:Y:S02]  /*0fa0*/  @P0 IMAD.MOV.U32 R24, RZ, RZ, R11 ;  /* 0x000000ffff180224 */ /* 0x000fe400078e000b */
[----:B--2---:R-:W-:-:S04]  /*0fb0*/  FADD R23, R23, R14 ;  /* 0x0000000e17177221 */ /* 0x004fc80000000000 */
[----:B---3--:R-:W-:-:S07]  /*0fc0*/  @P0 FADD R23, R23, R16 ;  /* 0x0000001017170221 */ /* 0x008fce0000000000 */
.L_x_9:
[----:B------:R-:W-:Y:S05]  /*0fd0*/  BSYNC.RECONVERGENT B2 ;  /* 0x0000000000027941 */ /* 0x000fea0003800200 */
.L_x_8:
[----:B------:R-:W-:Y:S05]  /*0fe0*/  @!P1 BRA `(.L_x_7) ;  /* 0x00000008002c9947 */ /* 0x000fea0003800000 */
[----:B------:R-:W0:Y:S01]  /*0ff0*/  LDCU.64 UR8, c[0x0][0x3b0] ;  /* 0x00007600ff0877ac */ /* 0x000e220008000a00 */
[----:B------:R-:W-:Y:S01]  /*1000*/  IMAD.IADD R15, R9, 0x1, -R24 ;  /* 0x00000001090f7824 */ /* 0x000fe200078e0a18 */
[----:B------:R-:W-:Y:S01]  /*1010*/  IADD3 R14, PT, PT, -R24, RZ, RZ ;  /* 0x000000ff180e7210 */ /* 0x000fe20007ffe1ff */
[----:B------:R-:W-:Y:S01]  /*1020*/  BSSY.RECONVERGENT B2, `(.L_x_10) ;  /* 0x000004d000027945 */ /* 0x000fe20003800200 */
[----:B------:R-:W-:Y:S02]  /*1030*/  PLOP3.LUT P0, PT, PT, PT, PT, 0x80, 0x8 ;  /* 0x000000000008781c */ /* 0x000fe40003f0f070 */
[----:B------:R-:W-:Y:S01]  /*1040*/  ISETP.GT.AND P2, PT, R15, 0xc, PT ;  /* 0x0000000c0f00780c */ /* 0x000fe20003f44270 */
[----:B------:R-:W-:-:S04]  /*1050*/  IMAD R20, R21, R14, R20 ;  /* 0x0000000e15147224 */ /* 0x000fc800078e0214 */
[----:B0-----:R-:W-:-:S04]  /*1060*/  IMAD R25, R20, UR8, R7 ;  /* 0x0000000814197c24 */ /* 0x001fc8000f8e0207 */
[----:B------:R-:W-:-:S04]  /*1070*/  IMAD R25, R25, UR9, R24 ;  /* 0x0000000919197c24 */ /* 0x000fc8000f8e0218 */
[----:B------:R-:W-:Y:S05]  /*1080*/  @!P2 BRA `(.L_x_11) ;  /* 0x000000040018a947 */ /* 0x000fea0003800000 */
[----:B------:R-:W0:Y:S01]  /*1090*/  LDC.64 R14, c[0x0][0x380] ;  /* 0x0000e000ff0e7b82 */ /* 0x000e220000000a00 */
[----:B------:R-:W-:Y:S01]  /*10a0*/  PLOP3.LUT P0, PT, PT, PT, PT, 0x8, 0x80 ;  /* 0x000000000080781c */ /* 0x000fe20003f0e170 */
[----:B------:R-:W-:-:S12]  /*10b0*/  VIADD R29, R9, 0xfffffff4 ;  /* 0xfffffff4091d7836 */ /* 0x000fd80000000000 */
.L_x_12:
[----:B0-----:R-:W-:-:S03]  /*10c0*/  IMAD.WIDE R26, R25, 0x4, R14 ;  /* 0x00000004191a7825 */ /* 0x001fc600078e020e */
[----:B------:R-:W-:-:S03]  /*10d0*/  IADD3 R20, P2, PT, R26, UR4, RZ ;  /* 0x000000041a147c10 */ /* 0x000fc6000ff5e0ff */
[----:B------:R-:W2:Y:S01]  /*10e0*/  LDG.E R26, desc[UR14][R26.64] ;  /* 0x0000000e1a1a7981 */ /* 0x000ea2000c1e1900 */
[----:B------:R-:W-:Y:S02]  /*10f0*/  IADD3.X R21, PT, PT, R27, UR5, RZ, P2, !PT ;  /* 0x000000051b157c10 */ /* 0x000fe400097fe4ff */
[----:B------:R-:W-:-:S03]  /*1100*/  IADD3 R18, P2, PT, R20, UR4, RZ ;  /* 0x0000000414127c10 */ /* 0x000fc6000ff5e0ff */
[----:B------:R-:W3:Y:S01]  /*1110*/  LDG.E R20, desc[UR14][R20.64] ;  /* 0x0000000e14147981 */ /* 0x000ee2000c1e1900 */
[----:B------:R-:W-:Y:S02]  /*1120*/  IADD3.X R19, PT, PT, R21, UR5, RZ, P2, !PT ;  /* 0x0000000515137c10 */ /* 0x000fe400097fe4ff */
[----:B------:R-:W-:-:S03]  /*1130*/  IADD3 R16, P2, PT, R18, UR4, RZ ;  /* 0x0000000412107c10 */ /* 0x000fc6000ff5e0ff */
[----:B------:R-:W4:Y:S01]  /*1140*/  LDG.E R18, desc[UR14][R18.64] ;  /* 0x0000000e12127981 */ /* 0x000f22000c1e1900 */
[----:B------:R-:W-:-:S05]  /*1150*/  IADD3.X R17, PT, PT, R19, UR5, RZ, P2, !PT ;  /* 0x0000000513117c10 */ /* 0x000fca00097fe4ff */
[----:B------:R-:W5:Y:S01]  /*1160*/  LDG.E R16, desc[UR14][R16.64] ;  /* 0x0000000e10107981 */ /* 0x000f62000c1e1900 */
[----:B------:R-:W-:Y:S01]  /*1170*/  IADD3 R25, PT, PT, R25, UR7, RZ ;  /* 0x0000000719197c10 */ /* 0x000fe2000fffe0ff */
[----:B--2---:R-:W-:-:S04]  /*1180*/  FADD R23, R26, R23 ;  /* 0x000000171a177221 */ /* 0x004fc80000000000 */
[----:B------:R-:W-:-:S04]  /*1190*/  IMAD.WIDE R26, R25, 0x4, R14 ;  /* 0x00000004191a7825 */ /* 0x000fc800078e020e */
[----:B---3--:R-:W-:Y:S01]  /*11a0*/  FADD R23, R23, R20 ;  /* 0x0000001417177221 */ /* 0x008fe20000000000 */
[----:B------:R-:W-:Y:S02]  /*11b0*/  IADD3 R20, P2, PT, R26, UR4, RZ ;  /* 0x000000041a147c10 */ /* 0x000fe4000ff5e0ff */
[----:B------:R-:W2:Y:S02]  /*11c0*/  LDG.E R26, desc[UR14][R26.64] ;  /* 0x0000000e1a1a7981 */ /* 0x000ea4000c1e1900 */
[----:B------:R-:W-:Y:S01]  /*11d0*/  IADD3.X R21, PT, PT, R27, UR5, RZ, P2, !PT ;  /* 0x000000051b157c10 */ /* 0x000fe200097fe4ff */
[----:B----4-:R-:W-:Y:S01]  /*11e0*/  FADD R23, R23, R18 ;  /* 0x0000001217177221 */ /* 0x010fe20000000000 */
[----:B------:R-:W-:-:S03]  /*11f0*/  IADD3 R18, P2, PT, R20, UR4, RZ ;  /* 0x0000000414127c10 */ /* 0x000fc6000ff5e0ff */
[----:B------:R-:W3:Y:S01]  /*1200*/  LDG.E R20, desc[UR14][R20.64] ;  /* 0x0000000e14147981 */ /* 0x000ee2000c1e1900 */
[----:B------:R-:W-:Y:S01]  /*1210*/  IADD3.X R19, PT, PT, R21, UR5, RZ, P2, !PT ;  /* 0x0000000515137c10 */ /* 0x000fe200097fe4ff */
[----:B-----5:R-:W-:Y:S01]  /*1220*/  FADD R23, R23, R16 ;  /* 0x0000001017177221 */ /* 0x020fe20000000000 */
[----:B------:R-:W-:-:S03]  /*1230*/  IADD3 R16, P2, PT, R18, UR4, RZ ;  /* 0x0000000412107c10 */ /* 0x000fc6000ff5e0ff */
[----:B------:R-:W4:Y:S01]  /*1240*/  LDG.E R18, desc[UR14][R18.64] ;  /* 0x0000000e12127981 */ /* 0x000f22000c1e1900 */
[----:B------:R-:W-:-:S05]  /*1250*/  IADD3.X R17, PT, PT, R19, UR5, RZ, P2, !PT ;  /* 0x0000000513117c10 */ /* 0x000fca00097fe4ff */
[----:B------:R-:W5:Y:S01]  /*1260*/  LDG.E R16, desc[UR14][R16.64] ;  /* 0x0000000e10107981 */ /* 0x000f62000c1e1900 */
[----:B------:R-:W-:Y:S02]  /*1270*/  VIADD R25, R25, UR7 ;  /* 0x0000000719197c36 */ /* 0x000fe40008000000 */
[----:B--2---:R-:W-:Y:S02]  /*1280*/  FADD R23, R23, R26 ;  /* 0x0000001a17177221 */ /* 0x004fe40000000000 */
        /* <DEDUP_REMOVED lines=30> */
[----:B------:R-:W-:-:S04]  /*1470*/  IADD3 R24, PT, PT, R24, 0x10, RZ ;  /* 0x0000001018187810 */ /* 0x000fc80007ffe0ff */
[----:B------:R-:W-:Y:S01]  /*1480*/  ISETP.GE.AND P2, PT, R24, R29, PT ;  /* 0x0000001d1800720c */ /* 0x000fe20003f46270 */
[----:B------:R-:W-:Y:S02]  /*1490*/  VIADD R25, R25, UR7 ;  /* 0x0000000719197c36 */ /* 0x000fe40008000000 */
[----:B--2---:R-:W-:-:S04]  /*14a0*/  FADD R23, R23, R26 ;  /* 0x0000001a17177221 */ /* 0x004fc80000000000 */
[----:B---3--:R-:W-:-:S04]  /*14b0*/  FADD R23, R23, R20 ;  /* 0x0000001417177221 */ /* 0x008fc80000000000 */
[----:B----4-:R-:W-:-:S04]  /*14c0*/  FADD R23, R23, R18 ;  /* 0x0000001217177221 */ /* 0x010fc80000000000 */
[----:B-----5:R-:W-:Y:S01]  /*14d0*/  FADD R23, R23, R16 ;  /* 0x0000001017177221 */ /* 0x020fe20000000000 */
[----:B------:R-:W-:Y:S06]  /*14e0*/  @!P2 BRA `(.L_x_12) ;  /* 0xfffffff800f4a947 */ /* 0x000fec000383ffff */
.L_x_11:
[----:B------:R-:W-:Y:S05]  /*14f0*/  BSYNC.RECONVERGENT B2 ;  /* 0x0000000000027941 */ /* 0x000fea0003800200 */
.L_x_10:
[----:B------:R-:W-:Y:S01]  /*1500*/  IMAD.IADD R14, R9, 0x1, -R24 ;  /* 0x00000001090e7824 */ /* 0x000fe200078e0a18 */
[----:B------:R-:W-:Y:S04]  /*1510*/  BSSY.RECONVERGENT B2, `(.L_x_13) ;  /* 0x0000026000027945 */ /* 0x000fe80003800200 */
[----:B------:R-:W-:-:S13]  /*1520*/  ISETP.GT.AND P2, PT, R14, 0x4, PT ;  /* 0x000000040e00780c */ /* 0x000fda0003f44270 */
[----:B------:R-:W-:Y:S05]  /*1530*/  @!P2 BRA `(.L_x_14) ;  /* 0x00000000008ca947 */ /* 0x000fea0003800000 */
[----:B------:R-:W0:Y:S02]  /*1540*/  LDC.64 R16, c[0x0][0x380] ;  /* 0x0000e000ff107b82 */ /* 0x000e240000000a00 */
[----:B0-----:R-:W-:-:S05]  /*1550*/  IMAD.WIDE R20, R25, 0x4, R16 ;  /* 0x0000000419147825 */ /* 0x001fca00078e0210 */
[----:B------:R0:W2:Y:S01]  /*1560*/  LDG.E R28, desc[UR14][R20.64] ;  /* 0x0000000e141c7981 */ /* 0x0000a2000c1e1900 */
[----:B------:R-:W-:Y:S02]  /*1570*/  IADD3 R26, P0, PT, R20, UR4, RZ ;  /* 0x00000004141a7c10 */ /* 0x000fe4000ff1e0ff */
[----:B------:R-:W-:Y:S02]  /*1580*/  IADD3 R25, PT, PT, R25, UR7, RZ ;  /* 0x0000000719197c10 */ /* 0x000fe4000fffe0ff */
[----:B------:R-:W-:Y:S02]  /*1590*/  IADD3.X R27, PT, PT, R21, UR5, RZ, P0, !PT ;  /* 0x00000005151b7c10 */ /* 0x000fe400087fe4ff */
[----:B------:R-:W-:Y:S01]  /*15a0*/  IADD3 R18, P0, PT, R26, UR4, RZ ;  /* 0x000000041a127c10 */ /* 0x000fe2000ff1e0ff */
[----:B------:R-:W-:Y:S02]  /*15b0*/  IMAD.WIDE R16, R25, 0x4, R16 ;  /* 0x0000000419107825 */ /* 0x000fe400078e0210 */
[----:B------:R-:W3:Y:S01]  /*15c0*/  LDG.E R26, desc[UR14][R26.64] ;  /* 0x0000000e1a1a7981 */ /* 0x000ee2000c1e1900 */
[----:B------:R-:W-:-:S02]  /*15d0*/  IADD3.X R19, PT, PT, R27, UR5, RZ, P0, !PT ;  /* 0x000000051b137c10 */ /* 0x000fc400087fe4ff */
[----:B------:R-:W-:-:S03]  /*15e0*/  IADD3 R14, P0, PT, R18, UR4, RZ ;  /* 0x00000004120e7c10 */ /* 0x000fc6000ff1e0ff */
[----:B------:R-:W4:Y:S01]  /*15f0*/  LDG.E R18, desc[UR14][R18.64] ;  /* 0x0000000e12127981 */ /* 0x000f22000c1e1900 */
[----:B------:R-:W-:Y:S02]  /*1600*/  IADD3.X R15, PT, PT, R19, UR5, RZ, P0, !PT ;  /* 0x00000005130f7c10 */ /* 0x000fe400087fe4ff */
[----:B0-----:R-:W-:Y:S02]  /*1610*/  IADD3 R20, P0, PT, R16, UR4, RZ ;  /* 0x0000000410147c10 */ /* 0x001fe4000ff1e0ff */
[----:B------:R-:W5:Y:S02]  /*1620*/  LDG.E R16, desc[UR14][R16.64] ;  /* 0x0000000e10107981 */ /* 0x000f64000c1e1900 */
[----:B------:R-:W-:Y:S02]  /*1630*/  IADD3.X R21, PT, PT, R17, UR5, RZ, P0, !PT ;  /* 0x0000000511157c10 */ /* 0x000fe400087fe4ff */
[----:B------:R0:W5:Y:S02]  /*1640*/  LDG.E R17, desc[UR14][R14.64] ;  /* 0x0000000e0e117981 */ /* 0x000164000c1e1900 */
[----:B0-----:R-:W-:-:S02]  /*1650*/  IADD3 R14, P0, PT, R20, UR4, RZ ;  /* 0x00000004140e7c10 */ /* 0x001fc4000ff1e0ff */
[----:B------:R-:W5:Y:S02]  /*1660*/  LDG.E R20, desc[UR14][R20.64] ;  /* 0x0000000e14147981 */ /* 0x000f64000c1e1900 */
[----:B------:R-:W-:-:S05]  /*1670*/  IADD3.X R15, PT, PT, R21, UR5, RZ, P0, !PT ;  /* 0x00000005150f7c10 */ /* 0x000fca00087fe4ff */
[----:B------:R-:W5:Y:S01]  /*1680*/  LDG.E R19, desc[UR14][R14.64] ;  /* 0x0000000e0e137981 */ /* 0x000f62000c1e1900 */
[----:B--2---:R-:W-:Y:S01]  /*1690*/  FADD R23, R23, R28 ;  /* 0x0000001c17177221 */ /* 0x004fe20000000000 */
[----:B------:R-:W-:-:S04]  /*16a0*/  IADD3 R28, P0, PT, R14, UR4, RZ ;  /* 0x000000040e1c7c10 */ /* 0x000fc8000ff1e0ff */
[----:B------:R-:W-:-:S05]  /*16b0*/  IADD3.X R29, PT, PT, R15, UR5, RZ, P0, !PT ;  /* 0x000000050f1d7c10 */ /* 0x000fca00087fe4ff */
[----:B------:R-:W2:Y:S01]  /*16c0*/  LDG.E R28, desc[UR14][R28.64] ;  /* 0x0000000e1c1c7981 */ /* 0x000ea2000c1e1900 */
[----:B---3--:R-:W-:-:S04]  /*16d0*/  FADD R23, R23, R26 ;  /* 0x0000001a17177221 */ /* 0x008fc80000000000 */
[----:B----4-:R-:W-:-:S04]  /*16e0*/  FADD R18, R23, R18 ;  /* 0x0000001217127221 */ /* 0x010fc80000000000 */
[----:B-----5:R-:W-:-:S04]  /*16f0*/  FADD R17, R18, R17 ;  /* 0x0000001112117221 */ /* 0x020fc80000000000 */
[----:B------:R-:W-:-:S04]  /*1700*/  FADD R17, R17, R16 ;  /* 0x0000001011117221 */ /* 0x000fc80000000000 */
[----:B------:R-:W-:Y:S01]  /*1710*/  FADD R20, R17, R20 ;  /* 0x0000001411147221 */ /* 0x000fe20000000000 */
[----:B------:R-:W-:Y:S01]  /*1720*/  PLOP3.LUT P0, PT, PT, PT, PT, 0x8, 0x80 ;  /* 0x000000000080781c */ /* 0x000fe20003f0e170 */
[----:B------:R-:W-:Y:S02]  /*1730*/  VIADD R24, R24, 0x8 ;  /* 0x0000000818187836 */ /* 0x000fe40000000000 */
[----:B------:R-:W-:Y:S01]  /*1740*/  FADD R19, R20, R19 ;  /* 0x0000001314137221 */ /* 0x000fe20000000000 */
[----:B------:R-:W-:-:S03]  /*1750*/  VIADD R25, R25, UR7 ;  /* 0x0000000719197c36 */ /* 0x000fc60008000000 */
[----:B--2---:R-:W-:-:S07]  /*1760*/  FADD R23, R19, R28 ;  /* 0x0000001c13177221 */ /* 0x004fce0000000000 */
.L_x_14:
[----:B------:R-:W-:Y:S05]  /*1770*/  BSYNC.RECONVERGENT B2 ;  /* 0x0000000000027941 */ /* 0x000fea0003800200 */
.L_x_13:
[----:B------:R-:W-:-:S13]  /*1780*/  ISETP.LT.OR P0, PT, R24, R9, P0 ;  /* 0x000000091800720c */ /* 0x000fda0000701670 */
[----:B------:R-:W-:Y:S05]  /*1790*/  @!P0 BRA `(.L_x_7) ;  /* 0x0000000000408947 */ /* 0x000fea0003800000 */
[----:B------:R-:W0:Y:S02]  /*17a0*/  LDC.64 R20, c[0x0][0x380] ;  /* 0x0000e000ff147b82 */ /* 0x000e240000000a00 */
        /* <DEDUP_REMOVED lines=11> */
[----:B--2---:R-:W-:-:S04]  /*1860*/  FADD R23, R23, R20 ;  /* 0x0000001417177221 */ /* 0x004fc80000000000 */
[----:B---3--:R-:W-:-:S04]  /*1870*/  FADD R23, R23, R18 ;  /* 0x0000001217177221 */ /* 0x008fc80000000000 */
[----:B----4-:R-:W-:-:S04]  /*1880*/  FADD R23, R23, R16 ;  /* 0x0000001017177221 */ /* 0x010fc80000000000 */
[----:B-----5:R-:W-:-:S07]  /*1890*/  FADD R23, R23, R14 ;  /* 0x0000000e17177221 */ /* 0x020fce0000000000 */
.L_x_7:
[----:B------:R-:W-:Y:S05]  /*18a0*/  BSYNC.RECONVERGENT B0 ;  /* 0x0000000000007941 */ /* 0x000fea0003800200 */
.L_x_6:
[----:B------:R-:W-:-:S04]  /*18b0*/  IADD3 R7, PT, PT, R7, 0x1, RZ ;  /* 0x0000000107077810 */ /* 0x000fc80007ffe0ff */
[----:B------:R-:W-:-:S13]  /*18c0*/  ISETP.GE.AND P0, PT, R7, R5, PT ;  /* 0x000000050700720c */ /* 0x000fda0003f06270 */
[----:B------:R-:W-:Y:S05]  /*18d0*/  @!P0 BRA `(.L_x_15) ;  /* 0xfffffff400208947 */ /* 0x000fea000383ffff */
.L_x_5:
[----:B------:R-:W-:Y:S05]  /*18e0*/  BSYNC.RECONVERGENT B1 ;  /* 0x0000000000017941 */ /* 0x000fea0003800200 */
.L_x_4:
[----:B------:R-:W0:Y:S01]  /*18f0*/  LDC.64 R4, c[0x0][0x388] ;  /* 0x0000e200ff047b82 */ /* 0x000e220000000a00 */
[----:B------:R-:W1:Y:S01]  /*1900*/  LDCU UR8, c[0x0][0x390] ;  /* 0x00007200ff0877ac */ /* 0x000e620008000800 */
[----:B0-----:R-:W-:-:S04]  /*1910*/  IMAD.WIDE R4, R2, 0x4, R4 ;  /* 0x0000000402047825 */ /* 0x001fc800078e0204 */
[----:B------:R-:W-:Y:S01]  /*1920*/  VIADD R2, R2, UR6 ;  /* 0x0000000602027c36 */ /* 0x000fe20008000000 */
[----:B------:R0:W-:Y:S04]  /*1930*/  STG.E desc[UR14][R4.64], R23 ;  /* 0x0000001704007986 */ /* 0x0001e8000c10190e */
[----:B-1----:R-:W-:-:S13]  /*1940*/  ISETP.GE.AND P0, PT, R2, UR8, PT ;  /* 0x0000000802007c0c */ /* 0x002fda000bf06270 */
[----:B0-----:R-:W-:Y:S05]  /*1950*/  @!P0 BRA `(.L_x_16) ;  /* 0xffffffe8000c8947 */ /* 0x001fea000383ffff */
[----:B------:R-:W-:Y:S05]  /*1960*/  EXIT ;  /* 0x000000000000794d */ /* 0x000fea0003800000 */
.L_x_17:
[----:B------:R-:W-:-:S00]  /*1970*/  BRA `(.L_x_17) ;  /* 0xfffffffc00fc7947 */ /* 0x000fc0000383ffff */
[----:B------:R-:W-:-:S00]  /*1980*/  NOP ;  /* 0x0000000000007918 */ /* 0x000fc00000000000 */
[----:B------:R-:W-:-:S00]  /*1990*/  NOP ;  /* 0x0000000000007918 */ /* 0x000fc00000000000 */
[----:B------:R-:W-:-:S00]  /*19a0*/  NOP ;  /* 0x0000000000007918 */ /* 0x000fc00000000000 */
[----:B------:R-:W-:-:S00]  /*19b0*/  NOP ;  /* 0x0000000000007918 */ /* 0x000fc00000000000 */
[----:B------:R-:W-:-:S00]  /*19c0*/  NOP ;  /* 0x0000000000007918 */ /* 0x000fc00000000000 */
[----:B------:R-:W-:-:S00]  /*19d0*/  NOP ;  /* 0x0000000000007918 */ /* 0x000fc00000000000 */
[----:B------:R-:W-:-:S00]  /*19e0*/  NOP ;  /* 0x0000000000007918 */ /* 0x000fc00000000000 */
[----:B------:R-:W-:-:S00]  /*19f0*/  NOP ;  /* 0x0000000000007918 */ /* 0x000fc00000000000 */
.L_x_36:


//--------------------- .text.col2im_gpu_kernel   --------------------------
	.section	.text.col2im_gpu_kernel,"ax",@progbits
	.align	128
        .global         col2im_gpu_kernel
        .type           col2im_gpu_kernel,@function
        .size           col2im_gpu_kernel,(.L_x_37 - col2im_gpu_kernel)
        .other          col2im_gpu_kernel,@"STO_CUDA_ENTRY STV_DEFAULT"
col2im_gpu_kernel:
.text.col2im_gpu_kernel:
        /* <DEDUP_REMOVED lines=11> */
[----:B------:R-:W3:Y:S01]  /*00b0*/  LDCU UR9, c[0x0][0x370] ;  /* 0x00006e00ff0977ac */ /* 0x000ee20008000800 */
[----:B------:R-:W4:Y:S01]  /*00c0*/  LDCU UR14, c[0x0][0x3b0] ;  /* 0x00007600ff0e77ac */ /* 0x000f220008000800 */
[----:B------:R-:W1:Y:S01]  /*00d0*/  LDCU UR11, c[0x0][0x398] ;  /* 0x00007300ff0b77ac */ /* 0x000e620008000800 */
[----:B0-----:R-:W-:Y:S01]  /*00e0*/  UIADD3 UR7, UPT, UPT, URZ, -UR4, URZ ;  /* 0x80000004ff077290 */ /* 0x001fe2000fffe0ff */
[----:B------:R-:W0:Y:S03]  /*00f0*/  LDCU.64 UR12, c[0x0][0x358] ;  /* 0x00006b00ff0c77ac */ /* 0x000e260008000a00 */
[----:B--2---:R-:W-:-:S02]  /*0100*/  UIMAD UR6, UR7, UR6, URZ ;  /* 0x00000006070672a4 */ /* 0x004fc4000f8e02ff */
[----:B------:R-:W-:Y:S02]  /*0110*/  UIMAD UR7, UR4, UR5, URZ ;  /* 0x00000005040772a4 */ /* 0x000fe4000f8e02ff */
[----:B---3--:R-:W-:Y:S01]  /*0120*/  UIMAD UR8, UR8, UR9, URZ ;  /* 0x00000009080872a4 */ /* 0x008fe2000f8e02ff */
[----:B----4-:R-:W-:Y:S01]  /*0130*/  LOP3.LUT R2, RZ, UR14, RZ, 0x33, !PT ;  /* 0x0000000eff027c12 */ /* 0x010fe2000f8e33ff */
[----:B------:R-:W-:Y:S02]  /*0140*/  UIMAD UR9, UR14, UR7, URZ ;  /* 0x000000070e0972a4 */ /* 0x000fe4000f8e02ff */
[----:B------:R-:W-:Y:S01]  /*0150*/  UIADD3 UR7, UPT, UPT, -UR7, URZ, URZ ;  /* 0x000000ff07077290 */ /* 0x000fe2000fffe1ff */
[----:B-1----:R-:W-:Y:S01]  /*0160*/  IMAD R3, R3, UR11, RZ ;  /* 0x0000000b03037c24 */ /* 0x002fe2000f8e02ff */
[----:B------:R-:W-:Y:S02]  /*0170*/  UIADD3 UR10, UPT, UPT, -UR9, URZ, URZ ;  /* 0x000000ff090a7290 */ /* 0x000fe4000fffe1ff */
[----:B------:R-:W-:Y:S01]  /*0180*/  UIMAD UR6, UR6, UR5, 0x1 ;  /* 0x00000001060674a4 */ /* 0x000fe2000f8e0205 */
[----:B------:R-:W-:-:S02]  /*0190*/  UMOV UR4, 0x4 ;  /* 0x0000000400047882 */ /* 0x000fc40000000000 */
[----:B------:R-:W-:Y:S01]  /*01a0*/  UMOV UR5, 0x0 ;  /* 0x0000000000057882 */ /* 0x000fe20000000000 */
[----:B------:R-:W-:Y:S02]  /*01b0*/  UIMAD UR7, UR7, UR14, 0x1 ;  /* 0x00000001070774a4 */ /* 0x000fe4000f8e020e */
[----:B------:R-:W-:Y:S02]  /*01c0*/  UIADD3 UR9, UPT, UPT, -UR9, 0x1, URZ ;  /* 0x0000000109097890 */ /* 0x000fe4000fffe1ff */
[----:B0-----:R-:W-:-:S12]  /*01d0*/  UIMAD.WIDE UR4, UR10, 0x4, UR4 ;  /* 0x000000040a0478a5 */ /* 0x001fd8000f8e0204 */
.L_x_34:
[----:B------:R-:W0:Y:S01]  /*01e0*/  LDC R7, c[0x0][0x398] ;  /* 0x0000e600ff077b82 */ /* 0x000e220000000800 */
[----:B------:R-:W-:Y:S01]  /*01f0*/  IABS R6, R0 ;  /* 0x0000000000067213 */ /* 0x000fe20000000000 */
[----:B------:R-:W1:Y:S01]  /*0200*/  LDCU UR10, c[0x0][0x3a4] ;  /* 0x00007480ff0a77ac */ /* 0x000e620008000800 */
[----:B------:R-:W-:Y:S05]  /*0210*/  BSSY.RECONVERGENT B0, `(.L_x_18) ;  /* 0x0000096000007945 */ /* 0x000fea0003800200 */
[----:B------:R-:W2:Y:S01]  /*0220*/  LDC R4, c[0x0][0x394] ;  /* 0x0000e500ff047b82 */ /* 0x000ea20000000800 */
[----:B0-----:R-:W-:-:S04]  /*0230*/  IABS R14, R7 ;  /* 0x00000007000e7213 */ /* 0x001fc80000000000 */
[----:B------:R-:W0:Y:S01]  /*0240*/  I2F.RP R5, R14 ;  /* 0x0000000e00057306 */ /* 0x000e220000209400 */
[----:B--2---:R-:W-:-:S07]  /*0250*/  IABS R10, R4 ;  /* 0x00000004000a7213 */ /* 0x004fce0000000000 */
[----:B0-----:R-:W0:Y:S02]  /*0260*/  MUFU.RCP R5, R5 ;  /* 0x0000000500057308 */ /* 0x001e240000001000 */
[----:B0-----:R-:W-:-:S06]  /*0270*/  VIADD R8, R5, 0xffffffe ;  /* 0x0ffffffe05087836 */ /* 0x001fcc0000000000 */
[----:B------:R0:W2:Y:S02]  /*0280*/  F2I.FTZ.U32.TRUNC.NTZ R9, R8 ;  /* 0x0000000800097305 */ /* 0x0000a4000021f000 */
[----:B0-----:R-:W-:Y:S02]  /*0290*/  IMAD.MOV.U32 R8, RZ, RZ, RZ ;  /* 0x000000ffff087224 */ /* 0x001fe400078e00ff */
[----:B--2---:R-:W-:-:S04]  /*02a0*/  IMAD.MOV R11, RZ, RZ, -R9 ;  /* 0x000000ffff0b7224 */ /* 0x004fc800078e0a09 */
[----:B------:R-:W-:-:S04]  /*02b0*/  IMAD R11, R11, R14, RZ ;  /* 0x0000000e0b0b7224 */ /* 0x000fc800078e02ff */
[----:B------:R-:W-:Y:S02]  /*02c0*/  IMAD.HI.U32 R9, R9, R11, R8 ;  /* 0x0000000b09097227 */ /* 0x000fe400078e0008 */
[----:B------:R-:W0:Y:S01]  /*02d0*/  I2F.RP R11, R10 ;  /* 0x0000000a000b7306 */ /* 0x000e220000209400 */
[----:B------:R-:W2:Y:S03]  /*02e0*/  LDC R8, c[0x0][0x3a8] ;  /* 0x0000ea00ff087b82 */ /* 0x000ea60000000800 */
[----:B------:R-:W-:-:S04]  /*02f0*/  IMAD.HI.U32 R12, R9, R6, RZ ;  /* 0x00000006090c7227 */ /* 0x000fc800078e00ff */
[----:B------:R-:W-:-:S04]  /*0300*/  IMAD.MOV R5, RZ, RZ, -R12 ;  /* 0x000000ffff057224 */ /* 0x000fc800078e0a0c */
[C---:B------:R-:W-:Y:S01]  /*0310*/  IMAD R5, R14.reuse, R5, R6 ;  /* 0x000000050e057224 */ /* 0x040fe200078e0206 */
[----:B0-----:R-:W0:Y:S04]  /*0320*/  MUFU.RCP R11, R11 ;  /* 0x0000000b000b7308 */ /* 0x001e280000001000 */
[----:B------:R-:W-:Y:S02]  /*0330*/  ISETP.GT.U32.AND P1, PT, R14, R5, PT ;  /* 0x000000050e00720c */ /* 0x000fe40003f24070 */
[----:B--2---:R-:W-:-:S11]  /*0340*/  IABS R9, R8 ;  /* 0x0000000800097213 */ /* 0x004fd60000000000 */
[----:B------:R-:W-:Y:S01]  /*0350*/  @!P1 IMAD.IADD R5, R5, 0x1, -R14 ;  /* 0x0000000105059824 */ /* 0x000fe200078e0a0e */
[----:B------:R-:W-:Y:S01]  /*0360*/  @!P1 IADD3 R12, PT, PT, R12, 0x1, RZ ;  /* 0x000000010c0c9810 */ /* 0x000fe20007ffe0ff */
[----:B0-----:R-:W-:Y:S01]  /*0370*/  VIADD R16, R11, 0xffffffe ;  /* 0x0ffffffe0b107836 */ /* 0x001fe20000000000 */
[----:B------:R-:W-:Y:S02]  /*0380*/  ISETP.NE.AND P1, PT, R7, RZ, PT ;  /* 0x000000ff0700720c */ /* 0x000fe40003f25270 */
[----:B------:R-:W-:Y:S01]  /*0390*/  ISETP.GE.U32.AND P0, PT, R5, R14, PT ;  /* 0x0000000e0500720c */ /* 0x000fe20003f06070 */
[----:B------:R0:W2:Y:S01]  /*03a0*/  F2I.FTZ.U32.TRUNC.NTZ R17, R16 ;  /* 0x0000001000117305 */ /* 0x0000a2000021f000 */
[----:B------:R-:W-:Y:S02]  /*03b0*/  LOP3.LUT R5, R0, R7, RZ, 0x3c, !PT ;  /* 0x0000000700057212 */ /* 0x000fe400078e3cff */
[----:B------:R-:W-:Y:S02]  /*03c0*/  IABS R14, R3 ;  /* 0x00000003000e7213 */ /* 0x000fe40000000000 */
[----:B------:R-:W-:-:S03]  /*03d0*/  ISETP.GE.AND P2, PT, R5, RZ, PT ;  /* 0x000000ff0500720c */ /* 0x000fc60003f46270 */
[----:B------:R-:W3:Y:S01]  /*03e0*/  I2F.RP R15, R14 ;  /* 0x0000000e000f7306 */ /* 0x000ee20000209400 */
[----:B0-----:R-:W-:-:S03]  /*03f0*/  IMAD.MOV.U32 R16, RZ, RZ, RZ ;  /* 0x000000ffff107224 */ /* 0x001fc600078e00ff */
[----:B------:R-:W-:Y:S02]  /*0400*/  @P0 VIADD R12, R12, 0x1 ;  /* 0x000000010c0c0836 */ /* 0x000fe40000000000 */
[----:B--2---:R-:W-:-:S04]  /*0410*/  IMAD.MOV R5, RZ, RZ, -R17 ;  /* 0x000000ffff057224 */ /* 0x004fc800078e0a11 */
[----:B------:R-:W-:Y:S01]  /*0420*/  @!P2 IMAD.MOV R12, RZ, RZ, -R12 ;  /* 0x000000ffff0ca224 */ /* 0x000fe200078e0a0c */
[----:B------:R-:W-:Y:S01]  /*0430*/  @!P1 LOP3.LUT R12, RZ, R7, RZ, 0x33, !PT ;  /* 0x00000007ff0c9212 */ /* 0x000fe200078e33ff */
[----:B------:R-:W-:-:S03]  /*0440*/  IMAD R5, R5, R10, RZ ;  /* 0x0000000a05057224 */ /* 0x000fc600078e02ff */
[----:B------:R-:W-:Y:S01]  /*0450*/  IABS R13, R12 ;  /* 0x0000000c000d7213 */ /* 0x000fe20000000000 */
[----:B------:R-:W-:Y:S01]  /*0460*/  IMAD.HI.U32 R16, R17, R5, R16 ;  /* 0x0000000511107227 */ /* 0x000fe200078e0010 */
[----:B---3--:R-:W0:Y:S01]  /*0470*/  MUFU.RCP R15, R15 ;  /* 0x0000000f000f7308 */ /* 0x008e220000001000 */
[----:B------:R-:W-:Y:S02]  /*0480*/  ISETP.GE.AND P2, PT, R12, RZ, PT ;  /* 0x000000ff0c00720c */ /* 0x000fe40003f46270 */
[----:B------:R-:W-:Y:S02]  /*0490*/  IMAD.MOV R12, RZ, RZ, -R12 ;  /* 0x000000ffff0c7224 */ /* 0x000fe400078e0a0c */
[----:B------:R-:W-:-:S03]  /*04a0*/  IMAD.HI.U32 R16, R16, R13, RZ ;  /* 0x0000000d10107227 */ /* 0x000fc600078e00ff */
[----:B------:R-:W2:Y:S01]  /*04b0*/  I2F.RP R17, R9 ;  /* 0x0000000900117306 */ /* 0x000ea20000209400 */
[----:B------:R-:W-:Y:S02]  /*04c0*/  IMAD.MOV R16, RZ, RZ, -R16 ;  /* 0x000000ffff107224 */ /* 0x000fe400078e0a10 */
[----:B------:R-:W-:Y:S02]  /*04d0*/  IMAD R7, R7, R12, R0 ;  /* 0x0000000c07077224 */ /* 0x000fe400078e0200 */
[----:B------:R-:W-:Y:S02]  /*04e0*/  IMAD R13, R10, R16, R13 ;  /* 0x000000100a0d7224 */ /* 0x000fe400078e020d */
[----:B0-----:R-:W-:-:S03]  /*04f0*/  VIADD R11, R15, 0xffffffe ;  /* 0x0ffffffe0f0b7836 */ /* 0x001fc60000000000 */
[----:B------:R-:W-:Y:S01]  /*0500*/  ISETP.GT.U32.AND P0, PT, R10, R13, PT ;  /* 0x0000000d0a00720c */ /* 0x000fe20003f04070 */
[----:B--2---:R-:W0:-:S12]  /*0510*/  MUFU.RCP R17, R17 ;  /* 0x0000001100117308 */ /* 0x004e180000001000 */
[----:B------:R-:W-:Y:S01]  /*0520*/  @!P0 IADD3 R13, PT, PT, R13, -R10, RZ ;  /* 0x8000000a0d0d8210 */ /* 0x000fe20007ffe0ff */
[----:B------:R-:W2:Y:S01]  /*0530*/  F2I.FTZ.U32.TRUNC.NTZ R11, R11 ;  /* 0x0000000b000b7305 */ /* 0x000ea2000021f000 */
[----:B------:R-:W-:Y:S02]  /*0540*/  ISETP.NE.AND P0, PT, R4, RZ, PT ;  /* 0x000000ff0400720c */ /* 0x000fe40003f05270 */
[----:B------:R-:W-:Y:S01]  /*0550*/  ISETP.GT.U32.AND P1, PT, R10, R13, PT ;  /* 0x0000000d0a00720c */ /* 0x000fe20003f24070 */
[----:B0-----:R-:W-:Y:S01]  /*0560*/  VIADD R5, R17, 0xffffffe ;  /* 0x0ffffffe11057836 */ /* 0x001fe20000000000 */
[----:B------:R-:W-:-:S05]  /*0570*/  IABS R17, R3 ;  /* 0x0000000300117213 */ /* 0x000fca0000000000 */
[----:B------:R-:W0:Y:S01]  /*0580*/  F2I.FTZ.U32.TRUNC.NTZ R5, R5 ;  /* 0x0000000500057305 */ /* 0x000e22000021f000 */
[----:B--2---:R-:W-:-:S05]  /*0590*/  IMAD.MOV R15, RZ, RZ, -R11 ;  /* 0x000000ffff0f7224 */ /* 0x004fca00078e0a0b */
[----:B------:R-:W-:Y:S02]  /*05a0*/  @!P1 IMAD.IADD R13, R13, 0x1, -R10 ;  /* 0x000000010d0d9824 */ /* 0x000fe400078e0a0a */
[----:B------:R-:W-:Y:S02]  /*05b0*/  HFMA2 R10, -RZ, RZ, 0, 0 ;  /* 0x00000000ff0a7431 */ /* 0x000fe400000001ff */
[----:B------:R-:W-:Y:S02]  /*05c0*/  IMAD R15, R15, R14, RZ ;  /* 0x0000000e0f0f7224 */ /* 0x000fe400078e02ff */
[----:B------:R-:W-:Y:S01]  /*05d0*/  @!P2 IMAD.MOV R13, RZ, RZ, -R13 ;  /* 0x000000ffff0da224 */ /* 0x000fe200078e0a0d */
[----:B------:R-:W-:-:S05]  /*05e0*/  @!P0 LOP3.LUT R13, RZ, R4, RZ, 0x33, !PT ;  /* 0x00000004ff0d8212 */ /* 0x000fca00078e33ff */
[----:B-1----:R-:W-:Y:S02]  /*05f0*/  VIADD R13, R13, UR10 ;  /* 0x0000000a0d0d7c36 */ /* 0x002fe40008000000 */
[----:B0-----:R-:W-:Y:S02]  /*0600*/  IMAD.MOV R12, RZ, RZ, -R5 ;  /* 0x000000ffff0c7224 */ /* 0x001fe400078e0a05 */
[----:B------:R-:W-:Y:S01]  /*0610*/  IMAD.HI.U32 R15, R11, R15, R10 ;  /* 0x0000000f0b0f7227 */ /* 0x000fe200078e000a */
[----:B------:R-:W-:-:S03]  /*0620*/  IABS R16, R13 ;  /* 0x0000000d00107213 */ /* 0x000fc60000000000 */
[----:B------:R-:W-:Y:S02]  /*0630*/  IMAD.MOV.U32 R4, RZ, RZ, R12 ;  /* 0x000000ffff047224 */ /* 0x000fe400078e000c */
[----:B------:R-:W-:Y:S02]  /*0640*/  VIADD R11, R7, UR10 ;  /* 0x0000000a070b7c36 */ /* 0x000fe40008000000 */
[----:B------:R-:W-:Y:S02]  /*0650*/  IMAD R7, R4, R9, RZ ;  /* 0x0000000904077224 */ /* 0x000fe400078e02ff */
[----:B------:R-:W-:Y:S01]  /*0660*/  IMAD.MOV.U32 R4, RZ, RZ, RZ ;  /* 0x000000ffff047224 */ /* 0x000fe200078e00ff */
[----:B------:R-:W-:Y:S01]  /*0670*/  IABS R10, R11 ;  /* 0x0000000b000a7213 */ /* 0x000fe20000000000 */
[----:B------:R-:W-:-:S04]  /*0680*/  IMAD.HI.U32 R15, R15, R6, RZ ;  /* 0x000000060f0f7227 */ /* 0x000fc800078e00ff */
[----:B------:R-:W-:-:S04]  /*0690*/  IMAD.HI.U32 R12, R5, R7, R4 ;  /* 0x00000007050c7227 */ /* 0x000fc800078e0004 */
[----:B------:R-:W-:Y:S01]  /*06a0*/  IMAD.MOV.U32 R4, RZ, RZ, R10 ;  /* 0x000000ffff047224 */ /* 0x000fe200078e000a */
[----:B------:R-:W-:Y:S01]  /*06b0*/  MOV R10, R16 ;  /* 0x00000010000a7202 */ /* 0x000fe20000000f00 */
[----:B------:R-:W-:Y:S02]  /*06c0*/  IMAD.MOV R7, RZ, RZ, -R17 ;  /* 0x000000ffff077224 */ /* 0x000fe400078e0a11 */
[----:B------:R-:W-:-:S04]  /*06d0*/  IMAD.HI.U32 R18, R12, R4, RZ ;  /* 0x000000040c127227 */ /* 0x000fc800078e00ff */
[----:B------:R-:W-:-:S04]  /*06e0*/  IMAD.HI.U32 R5, R12, R10, RZ ;  /* 0x0000000a0c057227 */ /* 0x000fc800078e00ff */
[----:B------:R-:W-:Y:S02]  /*06f0*/  IMAD R7, R15, R7, R6 ;  /* 0x000000070f077224 */ /* 0x000fe400078e0206 */
[----:B------:R-:W-:Y:S02]  /*0700*/  IMAD.MOV R6, RZ, RZ, -R18 ;  /* 0x000000ffff067224 */ /* 0x000fe400078e0a12 */
[----:B------:R-:W-:Y:S01]  /*0710*/  IMAD.MOV R16, RZ, RZ, -R5 ;  /* 0x000000ffff107224 */ /* 0x000fe200078e0a05 */
[----:B------:R-:W-:Y:S01]  /*0720*/  ISETP.GT.U32.AND P3, PT, R14, R7, PT ;  /* 0x000000070e00720c */ /* 0x000fe20003f64070 */
[C---:B------:R-:W-:Y:S02]  /*0730*/  IMAD R4, R9.reuse, R6, R4 ;  /* 0x0000000609047224 */ /* 0x040fe400078e0204 */
[C---:B------:R-:W-:Y:S02]  /*0740*/  IMAD R6, R9.reuse, R16, R10 ;  /* 0x0000001009067224 */ /* 0x040fe400078e020a */
[----:B------:R-:W0:Y:S01]  /*0750*/  LDC R16, c[0x0][0x3a0] ;  /* 0x0000e800ff107b82 */ /* 0x000e220000000800 */
[----:B------:R-:W-:-:S02]  /*0760*/  ISETP.GT.U32.AND P1, PT, R9, R4, PT ;  /* 0x000000040900720c */ /* 0x000fc40003f24070 */
[----:B------:R-:W-:-:S05]  /*0770*/  ISETP.GT.U32.AND P4, PT, R9, R6, PT ;  /* 0x000000060900720c */ /* 0x000fca0003f84070 */
[----:B------:R-:W-:Y:S01]  /*0780*/  @!P3 IMAD.IADD R7, R7, 0x1, -R14 ;  /* 0x000000010707b824 */ /* 0x000fe200078e0a0e */
[----:B------:R-:W1:Y:S01]  /*0790*/  LDC R10, c[0x0][0x3ac] ;  /* 0x0000eb00ff0a7b82 */ /* 0x000e620000000800 */
[----:B------:R-:W-:Y:S01]  /*07a0*/  @!P3 VIADD R15, R15, 0x1 ;  /* 0x000000010f0fb836 */ /* 0x000fe20000000000 */
[----:B------:R-:W-:Y:S02]  /*07b0*/  ISETP.NE.AND P3, PT, R3, RZ, PT ;  /* 0x000000ff0300720c */ /* 0x000fe40003f65270 */
[----:B------:R-:W-:Y:S01]  /*07c0*/  ISETP.GE.U32.AND P5, PT, R7, R14, PT ;  /* 0x0000000e0700720c */ /* 0x000fe20003fa6070 */
[--C-:B------:R-:W-:Y:S01]  /*07d0*/  @!P1 IMAD.IADD R4, R4, 0x1, -R9.reuse ;  /* 0x0000000104049824 */ /* 0x100fe200078e0a09 */
[----:B------:R-:W-:Y:S01]  /*07e0*/  LOP3.LUT R7, R0, R3, RZ, 0x3c, !PT ;  /* 0x0000000300077212 */ /* 0x000fe200078e3cff */
[----:B------:R-:W-:Y:S01]  /*07f0*/  @!P4 IMAD.IADD R6, R6, 0x1, -R9 ;  /* 0x000000010606c824 */ /* 0x000fe200078e0a09 */
[----:B------:R-:W2:Y:S01]  /*0800*/  LDC R14, c[0x0][0x3b0] ;  /* 0x0000ec00ff0e7b82 */ /* 0x000ea20000000800 */
[----:B------:R-:W-:Y:S01]  /*0810*/  @!P4 VIADD R5, R5, 0x1 ;  /* 0x000000010505c836 */ /* 0x000fe20000000000 */
[----:B------:R-:W-:Y:S01]  /*0820*/  ISETP.GE.AND P0, PT, R7, RZ, PT ;  /* 0x000000ff0700720c */ /* 0x000fe20003f06270 */
[----:B------:R-:W-:Y:S01]  /*0830*/  @!P1 VIADD R18, R18, 0x1 ;  /* 0x0000000112129836 */ /* 0x000fe20000000000 */
[----:B------:R-:W-:-:S02]  /*0840*/  ISETP.GE.U32.AND P6, PT, R6, R9, PT ;  /* 0x000000090600720c */ /* 0x000fc40003fc6070 */
[-C--:B------:R-:W-:Y:S02]  /*0850*/  LOP3.LUT R6, R13, R8.reuse, RZ, 0x3c, !PT ;  /* 0x000000080d067212 */ /* 0x080fe400078e3cff */
[----:B------:R-:W-:Y:S02]  /*0860*/  ISETP.GE.U32.AND P2, PT, R4, R9, PT ;  /* 0x000000090400720c */ /* 0x000fe40003f46070 */
[----:B------:R-:W-:Y:S01]  /*0870*/  ISETP.GE.AND P4, PT, R6, RZ, PT ;  /* 0x000000ff0600720c */ /* 0x000fe20003f86270 */
[----:B------:R-:W-:Y:S01]  /*0880*/  IMAD.MOV.U32 R6, RZ, RZ, RZ ;  /* 0x000000ffff067224 */ /* 0x000fe200078e00ff */
[----:B------:R-:W-:Y:S02]  /*0890*/  LOP3.LUT R4, R11, R8, RZ, 0x3c, !PT ;  /* 0x000000080b047212 */ /* 0x000fe400078e3cff */
[----:B------:R-:W-:Y:S02]  /*08a0*/  @P5 IADD3 R15, PT, PT, R15, 0x1, RZ ;  /* 0x000000010f0f5810 */ /* 0x000fe40007ffe0ff */
[----:B0-----:R-:W-:Y:S01]  /*08b0*/  ISETP.GE.AND P1, PT, R11, R16, PT ;  /* 0x000000100b00720c */ /* 0x001fe20003f26270 */
[----:B------:R-:W-:Y:S01]  /*08c0*/  @P6 VIADD R5, R5, 0x1 ;  /* 0x0000000105056836 */ /* 0x000fe20000000000 */
[----:B------:R-:W-:Y:S01]  /*08d0*/  ISETP.GE.AND P5, PT, R4, RZ, PT ;  /* 0x000000ff0400720c */ /* 0x000fe20003fa6270 */
[----:B------:R-:W-:Y:S01]  /*08e0*/  IMAD.MOV.U32 R17, RZ, RZ, R15 ;  /* 0x000000ffff117224 */ /* 0x000fe200078e000f */
[----:B------:R-:W-:Y:S01]  /*08f0*/  ISETP.NE.AND P6, PT, R8, RZ, PT ;  /* 0x000000ff0800720c */ /* 0x000fe20003fc5270 */
[----:B------:R-:W-:Y:S01]  /*0900*/  @P2 VIADD R18, R18, 0x1 ;  /* 0x0000000112122836 */ /* 0x000fe20000000000 */
[----:B------:R-:W-:Y:S01]  /*0910*/  LOP3.LUT R15, RZ, R8, RZ, 0x33, !PT ;  /* 0x00000008ff0f7212 */ /* 0x000fe200078e33ff */
[----:B------:R-:W-:Y:S01]  /*0920*/  @!P0 IMAD.MOV R17, RZ, RZ, -R17 ;  /* 0x000000ffff118224 */ /* 0x000fe200078e0a11 */
[----:B------:R-:W-:Y:S01]  /*0930*/  @!P4 IADD3 R5, PT, PT, -R5, RZ, RZ ;  /* 0x000000ff0505c210 */ /* 0x000fe20007ffe1ff */
[----:B------:R-:W-:Y:S01]  /*0940*/  IMAD.MOV.U32 R4, RZ, RZ, RZ ;  /* 0x000000ffff047224 */ /* 0x000fe200078e00ff */
[----:B------:R-:W-:-:S02]  /*0950*/  @!P3 LOP3.LUT R17, RZ, R3, RZ, 0x33, !PT ;  /* 0x00000003ff11b212 */ /* 0x000fc400078e33ff */
[----:B------:R-:W-:Y:S02]  /*0960*/  SEL R5, R15, R5, !P6 ;  /* 0x000000050f057207 */ /* 0x000fe40007000000 */
[-C--:B------:R-:W-:Y:S01]  /*0970*/  ISETP.GE.AND P0, PT, R13, R16.reuse, PT ;  /* 0x000000100d00720c */ /* 0x080fe20003f06270 */
[----:B------:R-:W-:Y:S01]  /*0980*/  IMAD R17, R17, R16, R13 ;  /* 0x0000001011117224 */ /* 0x000fe200078e020d */
[----:B-1----:R-:W-:Y:S01]  /*0990*/  VIADDMNMX R5, R5, 0x1, R10, PT ;  /* 0x0000000105057846 */ /* 0x002fe2000380010a */
[----:B------:R-:W-:Y:S01]  /*09a0*/  @!P5 IMAD.MOV R18, RZ, RZ, -R18 ;  /* 0x000000ffff12d224 */ /* 0x000fe200078e0a12 */
[----:B--2---:R-:W-:Y:S09]  /*09b0*/  @!P1 BRA `(.L_x_19) ;  /* 0x00000000006c9947 */ /* 0x004ff20003800000 */
        /* <DEDUP_REMOVED lines=10> */
[----:B0-----:R-:W-:Y:S01]  /*0a60*/  MOV R6, RZ ;  /* 0x000000ff00067202 */ /* 0x001fe20000000f00 */
[----:B-1----:R-:W-:-:S04]  /*0a70*/  IMAD.MOV R23, RZ, RZ, -R7 ;  /* 0x000000ffff177224 */ /* 0x002fc800078e0a07 */
[----:B------:R-:W-:-:S04]  /*0a80*/  IMAD R23, R23, R20, RZ ;  /* 0x0000001417177224 */ /* 0x000fc800078e02ff */
[----:B------:R-:W-:-:S04]  /*0a90*/  IMAD.HI.U32 R7, R7, R23, R6 ;  /* 0x0000001707077227 */ /* 0x000fc800078e0006 */
[----:B------:R-:W-:-:S04]  /*0aa0*/  IMAD.MOV.U32 R23, RZ, RZ, R24 ;  /* 0x000000ffff177224 */ /* 0x000fc800078e0018 */
[----:B------:R-:W-:-:S04]  /*0ab0*/  IMAD.HI.U32 R7, R7, R23, RZ ;  /* 0x0000001707077227 */ /* 0x000fc800078e00ff */
[----:B------:R-:W-:-:S04]  /*0ac0*/  IMAD.MOV R21, RZ, RZ, -R7 ;  /* 0x000000ffff157224 */ /* 0x000fc800078e0a07 */
[----:B------:R-:W-:-:S05]  /*0ad0*/  IMAD R21, R20, R21, R23 ;  /* 0x0000001514157224 */ /* 0x000fca00078e0217 */
[----:B------:R-:W-:-:S13]  /*0ae0*/  ISETP.GT.U32.AND P2, PT, R20, R21, PT ;  /* 0x000000151400720c */ /* 0x000fda0003f44070 */
[----:B------:R-:W-:Y:S02]  /*0af0*/  @!P2 IMAD.IADD R21, R21, 0x1, -R20 ;  /* 0x000000011515a824 */ /* 0x000fe400078e0a14 */
[----:B------:R-:W-:Y:S01]  /*0b00*/  @!P2 VIADD R7, R7, 0x1 ;  /* 0x000000010707a836 */ /* 0x000fe20000000000 */
[----:B------:R-:W-:Y:S02]  /*0b10*/  ISETP.NE.AND P2, PT, R19, RZ, PT ;  /* 0x000000ff1300720c */ /* 0x000fe40003f45270 */
[----:B------:R-:W-:-:S13]  /*0b20*/  ISETP.GE.U32.AND P1, PT, R21, R20, PT ;  /* 0x000000141500720c */ /* 0x000fda0003f26070 */
[----:B------:R-:W-:-:S05]  /*0b30*/  @P1 VIADD R7, R7, 0x1 ;  /* 0x0000000107071836 */ /* 0x000fca0000000000 */
[----:B------:R-:W-:Y:S02]  /*0b40*/  @!P3 IADD3 R7, PT, PT, -R7, RZ, RZ ;  /* 0x000000ff0707b210 */ /* 0x000fe40007ffe1ff */
[----:B------:R-:W-:-:S05]  /*0b50*/  @!P2 LOP3.LUT R7, RZ, R19, RZ, 0x33, !PT ;  /* 0x00000013ff07a212 */ /* 0x000fca00078e33ff */
[----:B------:R-:W-:-:S07]  /*0b60*/  VIADD R6, R7, 0x1 ;  /* 0x0000000107067836 */ /* 0x000fce0000000000 */
.L_x_19:
[----:B------:R-:W-:Y:S05]  /*0b70*/  BSYNC.RECONVERGENT B0 ;  /* 0x0000000000007941 */ /* 0x000fea0003800200 */
.L_x_18:
        /* <DEDUP_REMOVED lines=10> */
[----:B------:R-:W-:Y:S02]  /*0c20*/  @!P1 IMAD.IADD R4, R4, 0x1, -R9 ;  /* 0x0000000104049824 */ /* 0x000fe400078e0a09 */
[----:B------:R-:W-:-:S03]  /*0c30*/  @!P1 VIADD R12, R12, 0x1 ;  /* 0x000000010c0c9836 */ /* 0x000fc60000000000 */
[----:B------:R-:W-:-:S13]  /*0c40*/  ISETP.GE.U32.AND P0, PT, R4, R9, PT ;  /* 0x000000090400720c */ /* 0x000fda0003f06070 */
[----:B------:R-:W-:-:S05]  /*0c50*/  @P0 IADD3 R12, PT, PT, R12, 0x1, RZ ;  /* 0x000000010c0c0810 */ /* 0x000fca0007ffe0ff */
[----:B------:R-:W-:-:S05]  /*0c60*/  @!P2 IMAD.MOV R12, RZ, RZ, -R12 ;  /* 0x000000ffff0ca224 */ /* 0x000fca00078e0a0c */
[----:B------:R-:W-:-:S05]  /*0c70*/  SEL R4, R15, R12, !P6 ;  /* 0x0000000c0f047207 */ /* 0x000fca0007000000 */
[----:B------:R-:W-:-:S07]  /*0c80*/  VIADD R4, R4, 0x1 ;  /* 0x0000000104047836 */ /* 0x000fce0000000000 */
.L_x_21:
[----:B------:R-:W-:Y:S05]  /*0c90*/  BSYNC.RECONVERGENT B0 ;  /* 0x0000000000007941 */ /* 0x000fea0003800200 */
.L_x_20:
[----:B------:R-:W-:Y:S01]  /*0ca0*/  ISETP.GE.AND P0, PT, R4, R5, PT ;  /* 0x000000050400720c */ /* 0x000fe20003f06270 */
[----:B------:R-:W-:Y:S01]  /*0cb0*/  BSSY.RECONVERGENT B1, `(.L_x_22) ;  /* 0x00000ba000017945 */ /* 0x000fe20003800200 */
[----:B------:R-:W-:Y:S01]  /*0cc0*/  SEL R7, R15, R18, !P6 ;  /* 0x000000120f077207 */ /* 0x000fe20007000000 */
[----:B------:R-:W-:Y:S02]  /*0cd0*/  IMAD R11, R17, R16, R11 ;  /* 0x00000010110b7224 */ /* 0x000fe400078e020b */
[----:B------:R-:W-:Y:S01]  /*0ce0*/  IMAD.MOV.U32 R17, RZ, RZ, RZ ;  /* 0x000000ffff117224 */ /* 0x000fe200078e00ff */
[----:B------:R-:W-:-:S07]  /*0cf0*/  VIADDMNMX R9, R7, 0x1, R14, PT ;  /* 0x0000000107097846 */ /* 0x000fce000380010e */
[----:B------:R-:W-:Y:S05]  /*0d00*/  @P0 BRA `(.L_x_23) ;  /* 0x0000000800d00947 */ /* 0x000fea0003800000 */
[----:B------:R-:W-:Y:S02]  /*0d10*/  IMAD.MOV R7, RZ, RZ, -R7 ;  /* 0x000000ffff077224 */ /* 0x000fe400078e0a07 */
[----:B------:R-:W-:Y:S01]  /*0d20*/  IMAD R11, R11, R10, RZ ;  /* 0x0000000a0b0b7224 */ /* 0x000fe200078e02ff */
[C---:B------:R-:W-:Y:S01]  /*0d30*/  IADD3 R10, PT, PT, R6.reuse, 0x1, RZ ;  /* 0x00000001060a7810 */ /* 0x040fe20007ffe0ff */
[----:B------:R-:W-:Y:S01]  /*0d40*/  VIADD R13, R6, 0x3 ;  /* 0x00000003060d7836 */ /* 0x000fe20000000000 */
[----:B------:R-:W-:Y:S02]  /*0d50*/  VIADDMNMX R8, R7, 0xfffffffe, R2, !PT ;  /* 0xfffffffe07087846 */ /* 0x000fe40007800102 */
[----:B------:R-:W-:Y:S02]  /*0d60*/  LOP3.LUT R7, RZ, R6, RZ, 0x33, !PT ;  /* 0x00000006ff077212 */ /* 0x000fe400078e33ff */
[----:B------:R-:W-:-:S03]  /*0d70*/  IADD3 R12, PT, PT, -R8, -0x2, -R6 ;  /* 0xfffffffe080c7810 */ /* 0x000fc60007ffe906 */
[----:B------:R-:W-:Y:S01]  /*0d80*/  IMAD.IADD R7, R7, 0x1, -R8 ;  /* 0x0000000107077824 */ /* 0x000fe200078e0a08 */
[----:B------:R-:W-:Y:S01]  /*0d90*/  ISETP.GE.U32.AND P1, PT, R12, 0x3, PT ;  /* 0x000000030c00780c */ /* 0x000fe20003f26070 */
[C---:B------:R-:W-:Y:S02]  /*0da0*/  IMAD R8, R6.reuse, UR7, RZ ;  /* 0x0000000706087c24 */ /* 0x040fe4000f8e02ff */
[----:B------:R-:W-:Y:S01]  /*0db0*/  VIADD R12, R6, 0x2 ;  /* 0x00000002060c7836 */ /* 0x000fe20000000000 */
[----:B------:R-:W-:-:S09]  /*0dc0*/  LOP3.LUT R22, R7, 0x3, RZ, 0xc0, !PT ;  /* 0x0000000307167812 */ /* 0x000fd200078ec0ff */
.L_x_33:
[----:B------:R-:W-:Y:S01]  /*0dd0*/  ISETP.GE.AND P0, PT, R6, R9, PT ;  /* 0x000000090600720c */ /* 0x000fe20003f06270 */
[----:B------:R-:W-:-:S12]  /*0de0*/  BSSY.RECONVERGENT B0, `(.L_x_24) ;  /* 0x00000a3000007945 */ /* 0x000fd80003800200 */
[----:B------:R-:W-:Y:S05]  /*0df0*/  @P0 BRA `(.L_x_25) ;  /* 0x0000000800840947 */ /* 0x000fea0003800000 */
[----:B------:R-:W0:Y:S01]  /*0e00*/  LDCU UR10, c[0x0][0x3b0] ;  /* 0x00007600ff0a77ac */ /* 0x000e220008000800 */
[----:B------:R-:W-:Y:S01]  /*0e10*/  ISETP.NE.AND P0, PT, R22, RZ, PT ;  /* 0x000000ff1600720c */ /* 0x000fe20003f05270 */
[----:B------:R-:W-:Y:S01]  /*0e20*/  IMAD R7, R4, UR6, R11 ;  /* 0x0000000604077c24 */ /* 0x000fe2000f8e020b */
[----:B------:R-:W-:Y:S01]  /*0e30*/  BSSY.RECONVERGENT B2, `(.L_x_26) ;  /* 0x0000017000027945 */ /* 0x000fe20003800200 */
[----:B------:R-:W-:Y:S02]  /*0e40*/  IMAD.MOV.U32 R24, RZ, RZ, R6 ;  /* 0x000000ffff187224 */ /* 0x000fe400078e0006 */
[----:B0-----:R-:W-:-:S08]  /*0e50*/  IMAD R7, R7, UR10, RZ ;  /* 0x0000000a07077c24 */ /* 0x001fd0000f8e02ff */
[----:B------:R-:W-:Y:S05]  /*0e60*/  @!P0 BRA `(.L_x_27) ;  /* 0x00000000004c8947 */ /* 0x000fea0003800000 */
[----:B------:R-:W0:Y:S01]  /*0e70*/  LDC.64 R14, c[0x0][0x380] ;  /* 0x0000e000ff0e7b82 */ /* 0x000e220000000a00 */
[----:B------:R-:W-:-:S04]  /*0e80*/  IMAD.IADD R21, R8, 0x1, R7 ;  /* 0x0000000108157824 */ /* 0x000fc800078e0207 */
[----:B0-----:R-:W-:-:S06]  /*0e90*/  IMAD.WIDE R18, R21, 0x4, R14 ;  /* 0x0000000415127825 */ /* 0x001fcc00078e020e */
[----:B------:R-:W2:Y:S01]  /*0ea0*/  LDG.E R18, desc[UR12][R18.64] ;  /* 0x0000000c12127981 */ /* 0x000ea2000c1e1900 */
[----:B------:R-:W-:Y:S01]  /*0eb0*/  ISETP.NE.AND P0, PT, R22, 0x1, PT ;  /* 0x000000011600780c */ /* 0x000fe20003f05270 */
[----:B------:R-:W-:Y:S02]  /*0ec0*/  IMAD.MOV.U32 R24, RZ, RZ, R10 ;  /* 0x000000ffff187224 */ /* 0x000fe400078e000a */
[----:B--2---:R-:W-:-:S10]  /*0ed0*/  FADD R17, R17, R18 ;  /* 0x0000001211117221 */ /* 0x004fd40000000000 */
[----:B------:R-:W-:Y:S05]  /*0ee0*/  @!P0 BRA `(.L_x_27) ;  /* 0x00000000002c8947 */ /* 0x000fea0003800000 */
[----:B------:R-:W-:Y:S02]  /*0ef0*/  ISETP.NE.AND P0, PT, R22, 0x2, PT ;  /* 0x000000021600780c */ /* 0x000fe40003f05270 */
[----:B------:R-:W-:-:S11]  /*0f00*/  IADD3 R19, PT, PT, R21, UR7, RZ ;  /* 0x0000000715137c10 */ /* 0x000fd6000fffe0ff */
[C---:B------:R-:W-:Y:S02]  /*0f10*/  @P0 VIADD R21, R19.reuse, UR7 ;  /* 0x0000000713150c36 */ /* 0x040fe40008000000 */
        /* <DEDUP_REMOVED lines=8> */
.L_x_27:
[----:B------:R-:W-:Y:S05]  /*0fa0*/  BSYNC.RECONVERGENT B2 ;  /* 0x0000000000027941 */ /* 0x000fea0003800200 */
.L_x_26:
[----:B------:R-:W-:Y:S05]  /*0fb0*/  @!P1 BRA `(.L_x_25) ;  /* 0x0000000800149947 */ /* 0x000fea0003800000 */
[----:B------:R-:W0:Y:S01]  /*0fc0*/  LDC.64 R14, c[0x0][0x380] ;  /* 0x0000e000ff0e7b82 */ /* 0x000e220000000a00 */
[----:B------:R-:W-:Y:S01]  /*0fd0*/  IMAD.IADD R16, R9, 0x1, -R24 ;  /* 0x0000000109107824 */ /* 0x000fe200078e0a18 */
[----:B------:R-:W-:Y:S01]  /*0fe0*/  BSSY.RECONVERGENT B2, `(.L_x_28) ;  /* 0x000004b000027945 */ /* 0x000fe20003800200 */
[----:B------:R-:W-:Y:S01]  /*0ff0*/  IMAD R7, R24, UR9, R7 ;  /* 0x0000000918077c24 */ /* 0x000fe2000f8e0207 */
[----:B------:R-:W-:Y:S02]  /*1000*/  PLOP3.LUT P0, PT, PT, PT, PT, 0x80, 0x8 ;  /* 0x000000000008781c */ /* 0x000fe40003f0f070 */
[----:B------:R-:W-:Y:S01]  /*1010*/  ISETP.GT.AND P2, PT, R16, 0xc, PT ;  /* 0x0000000c1000780c */ /* 0x000fe20003f44270 */
[----:B0-----:R-:W-:-:S12]  /*1020*/  IMAD.WIDE R14, R7, 0x4, R14 ;  /* 0x00000004070e7825 */ /* 0x001fd800078e020e */
[----:B------:R-:W-:Y:S05]  /*1030*/  @!P2 BRA `(.L_x_29) ;  /* 0x000000040014a947 */ /* 0x000fea0003800000 */
[----:B------:R-:W-:Y:S01]  /*1040*/  PLOP3.LUT P0, PT, PT, PT, PT, 0x8, 0x80 ;  /* 0x000000000080781c */ /* 0x000fe20003f0e170 */
[----:B------:R-:W-:-:S12]  /*1050*/  VIADD R7, R9, 0xfffffff4 ;  /* 0xfffffff409077836 */ /* 0x000fd80000000000 */
.L_x_30:
[----:B------:R0:W2:Y:S01]  /*1060*/  LDG.E R16, desc[UR12][R14.64] ;  /* 0x0000000c0e107981 */ /* 0x0000a2000c1e1900 */
[----:B------:R-:W-:-:S04]  /*1070*/  IADD3 R26, P2, PT, R14, UR4, RZ ;  /* 0x000000040e1a7c10 */ /* 0x000fc8000ff5e0ff */
[----:B------:R-:W-:Y:S02]  /*1080*/  IADD3.X R27, PT, PT, R15, UR5, RZ, P2, !PT ;  /* 0x000000050f1b7c10 */ /* 0x000fe400097fe4ff */
[----:B------:R-:W-:-:S03]  /*1090*/  IADD3 R18, P2, PT, R26, UR4, RZ ;  /* 0x000000041a127c10 */ /* 0x000fc6000ff5e0ff */
[----:B------:R1:W3:Y:S01]  /*10a0*/  LDG.E R23, desc[UR12][R26.64] ;  /* 0x0000000c1a177981 */ /* 0x0002e2000c1e1900 */
[----:B------:R-:W-:Y:S02]  /*10b0*/  IADD3.X R19, PT, PT, R27, UR5, RZ, P2, !PT ;  /* 0x000000051b137c10 */ /* 0x000fe400097fe4ff */
[----:B------:R-:W-:-:S03]  /*10c0*/  IADD3 R20, P2, PT, R18, UR4, RZ ;  /* 0x0000000412147c10 */ /* 0x000fc6000ff5e0ff */
[----:B------:R-:W4:Y:S01]  /*10d0*/  LDG.E R25, desc[UR12][R18.64] ;  /* 0x0000000c12197981 */ /* 0x000f22000c1e1900 */
[----:B------:R-:W-:Y:S02]  /*10e0*/  IADD3.X R21, PT, PT, R19, UR5, RZ, P2, !PT ;  /* 0x0000000513157c10 */ /* 0x000fe400097fe4ff */
[----:B0-----:R-:W-:-:S04]  /*10f0*/  IADD3 R14, P2, PT, R20, UR4, RZ ;  /* 0x00000004140e7c10 */ /* 0x001fc8000ff5e0ff */
[----:B------:R-:W-:Y:S02]  /*1100*/  IADD3.X R15, PT, PT, R21, UR5, RZ, P2, !PT ;  /* 0x00000005150f7c10 */ /* 0x000fe400097fe4ff */
[----:B------:R-:W-:Y:S01]  /*1110*/  IADD3 R28, P2, PT, R14, UR4, RZ ;  /* 0x000000040e1c7c10 */ /* 0x000fe2000ff5e0ff */
[----:B------:R0:W5:Y:S03]  /*1120*/  LDG.E R19, desc[UR12][R20.64] ;  /* 0x0000000c14137981 */ /* 0x000166000c1e1900 */
[----:B------:R-:W-:Y:S02]  /*1130*/  IADD3.X R29, PT, PT, R15, UR5, RZ, P2, !PT ;  /* 0x000000050f1d7c10 */ /* 0x000fe400097fe4ff */
[----:B------:R-:W5:Y:S01]  /*1140*/  LDG.E R15, desc[UR12][R14.64] ;  /* 0x0000000c0e0f7981 */ /* 0x000f62000c1e1900 */
[----:B-1----:R-:W-:-:S04]  /*1150*/  IADD3 R26, P2, PT, R28, UR4, RZ ;  /* 0x000000041c1a7c10 */ /* 0x002fc8000ff5e0ff */
[----:B------:R-:W-:Y:S01]  /*1160*/  IADD3.X R27, PT, PT, R29, UR5, RZ, P2, !PT ;  /* 0x000000051d1b7c10 */ /* 0x000fe200097fe4ff */
[----:B------:R-:W5:Y:S01]  /*1170*/  LDG.E R14, desc[UR12][R28.64] ;  /* 0x0000000c1c0e7981 */ /* 0x000f62000c1e1900 */
[----:B0-----:R-:W-:-:S03]  /*1180*/  IADD3 R20, P2, PT, R26, UR4, RZ ;  /* 0x000000041a147c10 */ /* 0x001fc6000ff5e0ff */
[----:B------:R2:W5:Y:S01]  /*1190*/  LDG.E R18, desc[UR12][R26.64] ;  /* 0x0000000c1a127981 */ /* 0x000562000c1e1900 */
[----:B------:R-:W-:-:S05]  /*11a0*/  IADD3.X R21, PT, PT, R27, UR5, RZ, P2, !PT ;  /* 0x000000051b157c10 */ /* 0x000fca00097fe4ff */
[----:B------:R-:W5:Y:S01]  /*11b0*/  LDG.E R28, desc[UR12][R20.64] ;  /* 0x0000000c141c7981 */ /* 0x000f62000c1e1900 */
[----:B--2---:R-:W-:Y:S01]  /*11c0*/  FADD R26, R16, R17 ;  /* 0x00000011101a7221 */ /* 0x004fe20000000000 */
[----:B------:R-:W-:-:S04]  /*11d0*/  IADD3 R16, P2, PT, R20, UR4, RZ ;  /* 0x0000000414107c10 */ /* 0x000fc8000ff5e0ff */
[----:B------:R-:W-:Y:S01]  /*11e0*/  IADD3.X R17, PT, PT, R21, UR5, RZ, P2, !PT ;  /* 0x0000000515117c10 */ /* 0x000fe200097fe4ff */
[----:B---3--:R-:W-:-:S04]  /*11f0*/  FADD R26, R26, R23 ;  /* 0x000000171a1a7221 */ /* 0x008fc80000000000 */
[----:B------:R0:W2:Y:S01]  /*1200*/  LDG.E R23, desc[UR12][R16.64] ;  /* 0x0000000c10177981 */ /* 0x0000a2000c1e1900 */
[----:B----4-:R-:W-:Y:S01]  /*1210*/  FADD R29, R26, R25 ;  /* 0x000000191a1d7221 */ /* 0x010fe20000000000 */
[----:B0-----:R-:W-:-:S04]  /*1220*/  IADD3 R16, P2, PT, R16, UR4, RZ ;  /* 0x0000000410107c10 */ /* 0x001fc8000ff5e0ff */
[----:B------:R-:W-:Y:S02]  /*1230*/  IADD3.X R17, PT, PT, R17, UR5, RZ, P2, !PT ;  /* 0x0000000511117c10 */ /* 0x000fe400097fe4ff */
[----:B------:R-:W-:Y:S01]  /*1240*/  IADD3 R26, P2, PT, R16, UR4, RZ ;  /* 0x00000004101a7c10 */ /* 0x000fe2000ff5e0ff */
[----:B-----5:R-:W-:Y:S02]  /*1250*/  FADD R19, R29, R19 ;  /* 0x000000131d137221 */ /* 0x020fe40000000000 */
[----:B------:R0:W3:Y:S01]  /*1260*/  LDG.E R25, desc[UR12][R16.64] ;  /* 0x0000000c10197981 */ /* 0x0000e2000c1e1900 */
[----:B------:R-:W-:Y:S02]  /*1270*/  IADD3.X R27, PT, PT, R17, UR5, RZ, P2, !PT ;  /* 0x00000005111b7c10 */ /* 0x000fe400097fe4ff */
[----:B------:R-:W-:Y:S01]  /*1280*/  IADD3 R20, P2, PT, R26, UR4, RZ ;  /* 0x000000041a147c10 */ /* 0x000fe2000ff5e0ff */
[----:B------:R-:W-:Y:S02]  /*1290*/  FADD R15, R19, R15 ;  /* 0x0000000f130f7221 */ /* 0x000fe40000000000 */
[----:B------:R-:W4:Y:S01]  /*12a0*/  LDG.E R26, desc[UR12][R26.64] ;  /* 0x0000000c1a1a7981 */ /* 0x000f22000c1e1900 */
[----:B------:R-:W-:-:S02]  /*12b0*/  IADD3.X R21, PT, PT, R27, UR5, RZ, P2, !PT ;  /* 0x000000051b157c10 */ /* 0x000fc400097fe4ff */
[----:B0-----:R-:W-:Y:S01]  /*12c0*/  IADD3 R16, P2, PT, R20, UR4, RZ ;  /* 0x0000000414107c10 */ /* 0x001fe2000ff5e0ff */
[----:B------:R-:W-:-:S03]  /*12d0*/  FADD R19, R15, R14 ;  /* 0x0000000e0f137221 */ /* 0x000fc60000000000 */
[----:B------:R-:W-:Y:S02]  /*12e0*/  IADD3.X R17, PT, PT, R21, UR5, RZ, P2, !PT ;  /* 0x0000000515117c10 */ /* 0x000fe400097fe4ff */
[----:B------:R-:W-:Y:S01]  /*12f0*/  IADD3 R14, P2, PT, R16, UR4, RZ ;  /* 0x00000004100e7c10 */ /* 0x000fe2000ff5e0ff */
[----:B------:R0:W5:Y:S01]  /*1300*/  LDG.E R27, desc[UR12][R20.64] ;  /* 0x0000000c141b7981 */ /* 0x000162000c1e1900 */
[----:B------:R-:W-:Y:S02]  /*1310*/  FADD R29, R19, R18 ;  /* 0x00000012131d7221 */ /* 0x000fe40000000000 */
[----:B------:R-:W-:Y:S01]  /*1320*/  IADD3.X R15, PT, PT, R17, UR5, RZ, P2, !PT ;  /* 0x00000005110f7c10 */ /* 0x000fe200097fe4ff */
[----:B------:R-:W5:Y:S01]  /*1330*/  LDG.E R16, desc[UR12][R16.64] ;  /* 0x0000000c10107981 */ /* 0x000f62000c1e1900 */
[----:B------:R-:W-:-:S03]  /*1340*/  IADD3 R18, P2, PT, R14, UR4, RZ ;  /* 0x000000040e127c10 */ /* 0x000fc6000ff5e0ff */
[----:B------:R-:W5:Y:S01]  /*1350*/  LDG.E R14, desc[UR12][R14.64] ;  /* 0x0000000c0e0e7981 */ /* 0x000f62000c1e1900 */
[----:B------:R-:W-:Y:S02]  /*1360*/  IADD3.X R19, PT, PT, R15, UR5, RZ, P2, !PT ;  /* 0x000000050f137c10 */ /* 0x000fe400097fe4ff */
[----:B0-----:R-:W-:-:S03]  /*1370*/  IADD3 R20, P2, PT, R18, UR4, RZ ;  /* 0x0000000412147c10 */ /* 0x001fc6000ff5e0ff */
[----:B------:R-:W5:Y:S01]  /*1380*/  LDG.E R18, desc[UR12][R18.64] ;  /* 0x0000000c12127981 */ /* 0x000f62000c1e1900 */
[----:B------:R-:W-:-:S05]  /*1390*/  IADD3.X R21, PT, PT, R19, UR5, RZ, P2, !PT ;  /* 0x0000000513157c10 */ /* 0x000fca00097fe4ff */
[----:B------:R-:W5:Y:S01]  /*13a0*/  LDG.E R17, desc[UR12][R20.64] ;  /* 0x0000000c14117981 */ /* 0x000f62000c1e1900 */
[----:B------:R-:W-:Y:S01]  /*13b0*/  FADD R28, R29, R28 ;  /* 0x0000001c1d1c7221 */ /* 0x000fe20000000000 */
[----:B------:R-:W-:-:S04]  /*13c0*/  IADD3 R24, PT, PT, R24, 0x10, RZ ;  /* 0x0000001018187810 */ /* 0x000fc80007ffe0ff */
[----:B------:R-:W-:Y:S01]  /*13d0*/  ISETP.GE.AND P2, PT, R24, R7, PT ;  /* 0x000000071800720c */ /* 0x000fe20003f46270 */
[----:B--2---:R-:W-:-:S04]  /*13e0*/  FADD R28, R28, R23 ;  /* 0x000000171c1c7221 */ /* 0x004fc80000000000 */
[----:B---3--:R-:W-:-:S04]  /*13f0*/  FADD R25, R28, R25 ;  /* 0x000000191c197221 */ /* 0x008fc80000000000 */
[----:B----4-:R-:W-:-:S04]  /*1400*/  FADD R26, R25, R26 ;  /* 0x0000001a191a7221 */ /* 0x010fc80000000000 */
[----:B-----5:R-:W-:-:S04]  /*1410*/  FADD R27, R26, R27 ;  /* 0x0000001b1a1b7221 */ /* 0x020fc80000000000 */
[----:B------:R-:W-:-:S04]  /*1420*/  FADD R27, R27, R16 ;  /* 0x000000101b1b7221 */ /* 0x000fc80000000000 */
[----:B------:R-:W-:Y:S01]  /*1430*/  FADD R27, R27, R14 ;  /* 0x0000000e1b1b7221 */ /* 0x000fe20000000000 */
[----:B------:R-:W-:-:S03]  /*1440*/  IADD3 R14, P3, PT, R20, UR4, RZ ;  /* 0x00000004140e7c10 */ /* 0x000fc6000ff7e0ff */
[----:B------:R-:W-:Y:S01]  /*1450*/  FADD R18, R27, R18 ;  /* 0x000000121b127221 */ /* 0x000fe20000000000 */
[----:B------:R-:W-:-:S03]  /*1460*/  IADD3.X R15, PT, PT, R21, UR5, RZ, P3, !PT ;  /* 0x00000005150f7c10 */ /* 0x000fc60009ffe4ff */
[----:B------:R-:W-:Y:S01]  /*1470*/  FADD R17, R18, R17 ;  /* 0x0000001112117221 */ /* 0x000fe20000000000 */
[----:B------:R-:W-:Y:S06]  /*1480*/  @!P2 BRA `(.L_x_30) ;  /* 0xfffffff800f4a947 */ /* 0x000fec000383ffff */
.L_x_29:
[----:B------:R-:W-:Y:S05]  /*1490*/  BSYNC.RECONVERGENT B2 ;  /* 0x0000000000027941 */ /* 0x000fea0003800200 */
.L_x_28:
[----:B------:R-:W-:Y:S01]  /*14a0*/  IMAD.IADD R7, R9, 0x1, -R24 ;  /* 0x0000000109077824 */ /* 0x000fe200078e0a18 */
[----:B------:R-:W-:Y:S04]  /*14b0*/  BSSY.RECONVERGENT B2, `(.L_x_31) ;  /* 0x0000025000027945 */ /* 0x000fe80003800200 */
[----:B------:R-:W-:-:S13]  /*14c0*/  ISETP.GT.AND P2, PT, R7, 0x4, PT ;  /* 0x000000040700780c */ /* 0x000fda0003f44270 */
[----:B------:R-:W-:Y:S05]  /*14d0*/  @!P2 BRA `(.L_x_32) ;  /* 0x000000000088a947 */ /* 0x000fea0003800000 */
[----:B------:R-:W-:Y:S01]  /*14e0*/  IADD3 R28, P0, PT, R14, UR4, RZ ;  /* 0x000000040e1c7c10 */ /* 0x000fe2000ff1e0ff */
[----:B------:R0:W2:Y:S03]  /*14f0*/  LDG.E R16, desc[UR12][R14.64] ;  /* 0x0000000c0e107981 */ /* 0x0000a6000c1e1900 */
[----:B------:R-:W-:Y:S02]  /*1500*/  IADD3.X R29, PT, PT, R15, UR5, RZ, P0, !PT ;  /* 0x000000050f1d7c10 */ /* 0x000fe400087fe4ff */
[----:B------:R-:W-:-:S03]  /*1510*/  IADD3 R26, P0, PT, R28, UR4, RZ ;  /* 0x000000041c1a7c10 */ /* 0x000fc6000ff1e0ff */
[----:B------:R-:W3:Y:S01]  /*1520*/  LDG.E R7, desc[UR12][R28.64] ;  /* 0x0000000c1c077981 */ /* 0x000ee2000c1e1900 */
[----:B------:R-:W-:Y:S02]  /*1530*/  IADD3.X R27, PT, PT, R29, UR5, RZ, P0, !PT ;  /* 0x000000051d1b7c10 */ /* 0x000fe400087fe4ff */
[----:B------:R-:W-:-:S03]  /*1540*/  IADD3 R20, P0, PT, R26, UR4, RZ ;  /* 0x000000041a147c10 */ /* 0x000fc6000ff1e0ff */
[----:B------:R-:W4:Y:S01]  /*1550*/  LDG.E R26, desc[UR12][R26.64] ;  /* 0x0000000c1a1a7981 */ /* 0x000f22000c1e1900 */
[----:B------:R-:W-:Y:S02]  /*1560*/  IADD3.X R21, PT, PT, R27, UR5, RZ, P0, !PT ;  /* 0x000000051b157c10 */ /* 0x000fe400087fe4ff */
[----:B------:R-:W-:-:S03]  /*1570*/  IADD3 R18, P0, PT, R20, UR4, RZ ;  /* 0x0000000414127c10 */ /* 0x000fc6000ff1e0ff */
[----:B------:R1:W5:Y:S01]  /*1580*/  LDG.E R23, desc[UR12][R20.64] ;  /* 0x0000000c14177981 */ /* 0x000362000c1e1900 */
[----:B------:R-:W-:Y:S02]  /*1590*/  IADD3.X R19, PT, PT, R21, UR5, RZ, P0, !PT ;  /* 0x0000000515137c10 */ /* 0x000fe400087fe4ff */
[----:B0-----:R-:W-:-:S03]  /*15a0*/  IADD3 R14, P0, PT, R18, UR4, RZ ;  /* 0x00000004120e7c10 */ /* 0x001fc6000ff1e0ff */
[----:B------:R-:W5:Y:S01]  /*15b0*/  LDG.E R18, desc[UR12][R18.64] ;  /* 0x0000000c12127981 */ /* 0x000f62000c1e1900 */
[----:B------:R-:W-:Y:S02]  /*15c0*/  IADD3.X R15, PT, PT, R19, UR5, RZ, P0, !PT ;  /* 0x00000005130f7c10 */ /* 0x000fe400087fe4ff */
[----:B-1----:R-:W-:-:S03]  /*15d0*/  IADD3 R20, P0, PT, R14, UR4, RZ ;  /* 0x000000040e147c10 */ /* 0x002fc6000ff1e0ff */
[----:B------:R-:W5:Y:S01]  /*15e0*/  LDG.E R14, desc[UR12][R14.64] ;  /* 0x0000000c0e0e7981 */ /* 0x000f62000c1e1900 */
[----:B------:R-:W-:Y:S02]  /*15f0*/  IADD3.X R21, PT, PT, R15, UR5, RZ, P0, !PT ;  /* 0x000000050f157c10 */ /* 0x000fe400087fe4ff */
[----:B------:R-:W-:-:S03]  /*1600*/  IADD3 R28, P0, PT, R20, UR4, RZ ;  /* 0x00000004141c7c10 */ /* 0x000fc6000ff1e0ff */
[----:B------:R-:W5:Y:S01]  /*1610*/  LDG.E R25, desc[UR12][R20.64] ;  /* 0x0000000c14197981 */ /* 0x000f62000c1e1900 */
[----:B------:R-:W-:-:S05]  /*1620*/  IADD3.X R29, PT, PT, R21, UR5, RZ, P0, !PT ;  /* 0x00000005151d7c10 */ /* 0x000fca00087fe4ff */
[----:B------:R-:W5:Y:S01]  /*1630*/  LDG.E R15, desc[UR12][R28.64] ;  /* 0x0000000c1c0f7981 */ /* 0x000f62000c1e1900 */
[----:B------:R-:W-:Y:S01]  /*1640*/  PLOP3.LUT P0, PT, PT, PT, PT, 0x8, 0x80 ;  /* 0x000000000080781c */ /* 0x000fe20003f0e170 */
[----:B------:R-:W-:Y:S02]  /*1650*/  VIADD R24, R24, 0x8 ;  /* 0x0000000818187836 */ /* 0x000fe40000000000 */
[----:B--2---:R-:W-:-:S04]  /*1660*/  FADD R16, R17, R16 ;  /* 0x0000001011107221 */ /* 0x004fc80000000000 */
[----:B---3--:R-:W-:-:S04]  /*1670*/  FADD R7, R16, R7 ;  /* 0x0000000710077221 */ /* 0x008fc80000000000 */
[----:B----4-:R-:W-:-:S04]  /*1680*/  FADD R26, R7, R26 ;  /* 0x0000001a071a7221 */ /* 0x010fc80000000000 */
[----:B-----5:R-:W-:-:S04]  /*1690*/  FADD R23, R26, R23 ;  /* 0x000000171a177221 */ /* 0x020fc80000000000 */
[----:B------:R-:W-:-:S04]  /*16a0*/  FADD R23, R23, R18 ;  /* 0x0000001217177221 */ /* 0x000fc80000000000 */
[----:B------:R-:W-:Y:S01]  /*16b0*/  FADD R16, R23, R14 ;  /* 0x0000000e17107221 */ /* 0x000fe20000000000 */
[----:B------:R-:W-:-:S03]  /*16c0*/  IADD3 R14, P2, PT, R28, UR4, RZ ;  /* 0x000000041c0e7c10 */ /* 0x000fc6000ff5e0ff */
[----:B------:R-:W-:-:S04]  /*16d0*/  FADD R16, R16, R25 ;  /* 0x0000001910107221 */ /* 0x000fc80000000000 */
[----:B------:R-:W-:Y:S01]  /*16e0*/  FADD R17, R16, R15 ;  /* 0x0000000f10117221 */ /* 0x000fe20000000000 */
[----:B------:R-:W-:-:S07]  /*16f0*/  IADD3.X R15, PT, PT, R29, UR5, RZ, P2, !PT ;  /* 0x000000051d0f7c10 */ /* 0x000fce00097fe4ff */
.L_x_32:
[----:B------:R-:W-:Y:S05]  /*1700*/  BSYNC.RECONVERGENT B2 ;  /* 0x0000000000027941 */ /* 0x000fea0003800200 */
.L_x_31:
[----:B------:R-:W-:-:S13]  /*1710*/  ISETP.LT.OR P0, PT, R24, R9, P0 ;  /* 0x000000091800720c */ /* 0x000fda0000701670 */
[----:B------:R-:W-:Y:S05]  /*1720*/  @!P0 BRA `(.L_x_25) ;  /* 0x0000000000388947 */ /* 0x000fea0003800000 */
[----:B------:R-:W-:Y:S01]  /*1730*/  IADD3 R20, P0, PT, R14, UR4, RZ ;  /* 0x000000040e147c10 */ /* 0x000fe2000ff1e0ff */
[----:B------:R0:W2:Y:S03]  /*1740*/  LDG.E R16, desc[UR12][R14.64] ;  /* 0x0000000c0e107981 */ /* 0x0000a6000c1e1900 */
[----:B------:R-:W-:Y:S02]  /*1750*/  IADD3.X R21, PT, PT, R15, UR5, RZ, P0, !PT ;  /* 0x000000050f157c10 */ /* 0x000fe400087fe4ff */
[----:B------:R-:W-:-:S04]  /*1760*/  IADD3 R18, P0, PT, R20, UR4, RZ ;  /* 0x0000000414127c10 */ /* 0x000fc8000ff1e0ff */
[----:B------:R-:W-:Y:S02]  /*1770*/  IADD3.X R19, PT, PT, R21, UR5, RZ, P0, !PT ;  /* 0x0000000515137c10 */ /* 0x000fe400087fe4ff */
[----:B0-----:R-:W-:Y:S01]  /*1780*/  IADD3 R14, P0, PT, R18, UR4, RZ ;  /* 0x00000004120e7c10 */ /* 0x001fe2000ff1e0ff */
[----:B------:R-:W3:Y:S03]  /*1790*/  LDG.E R21, desc[UR12][R20.64] ;  /* 0x0000000c14157981 */ /* 0x000ee6000c1e1900 */
[----:B------:R-:W-:Y:S02]  /*17a0*/  IADD3.X R15, PT, PT, R19, UR5, RZ, P0, !PT ;  /* 0x00000005130f7c10 */ /* 0x000fe400087fe4ff */
[----:B------:R-:W4:Y:S04]  /*17b0*/  LDG.E R19, desc[UR12][R18.64] ;  /* 0x0000000c12137981 */ /* 0x000f28000c1e1900 */
[----:B------:R-:W5:Y:S01]  /*17c0*/  LDG.E R7, desc[UR12][R14.64] ;  /* 0x0000000c0e077981 */ /* 0x000f62000c1e1900 */
[----:B--2---:R-:W-:-:S04]  /*17d0*/  FADD R16, R17, R16 ;  /* 0x0000001011107221 */ /* 0x004fc80000000000 */
[----:B---3--:R-:W-:-:S04]  /*17e0*/  FADD R16, R16, R21 ;  /* 0x0000001510107221 */ /* 0x008fc80000000000 */
[----:B----4-:R-:W-:-:S04]  /*17f0*/  FADD R16, R16, R19 ;  /* 0x0000001310107221 */ /* 0x010fc80000000000 */
[----:B-----5:R-:W-:-:S07]  /*1800*/  FADD R17, R16, R7 ;  /* 0x0000000710117221 */ /* 0x020fce0000000000 */
.L_x_25:
[----:B------:R-:W-:Y:S05]  /*1810*/  BSYNC.RECONVERGENT B0 ;  /* 0x0000000000007941 */ /* 0x000fea0003800200 */
.L_x_24:
[----:B------:R-:W-:-:S05]  /*1820*/  VIADD R4, R4, 0x1 ;  /* 0x0000000104047836 */ /* 0x000fca0000000000 */
[----:B------:R-:W-:-:S13]  /*1830*/  ISETP.GE.AND P0, PT, R4, R5, PT ;  /* 0x000000050400720c */ /* 0x000fda0003f06270 */
[----:B------:R-:W-:Y:S05]  /*1840*/  @!P0 BRA `(.L_x_33) ;  /* 0xfffffff400608947 */ /* 0x000fea000383ffff */
.L_x_23:
[----:B------:R-:W-:Y:S05]  /*1850*/  BSYNC.RECONVERGENT B1 ;  /* 0x0000000000017941 */ /* 0x000fea0003800200 */
.L_x_22:
        /* <DEDUP_REMOVED lines=8> */
.L_x_35:
        /* <DEDUP_REMOVED lines=10> */
.L_x_37:


//--------------------- .nv.shared.reserved.0     --------------------------
	.section	.nv.shared.reserved.0,"aw",@nobits
	.weak		__nv_reservedSMEM_offset_0_alias
	.size		__nv_reservedSMEM_offset_0_alias, 0, 64
	.other		__nv_reservedSMEM_offset_0_alias,@"STO_CUDA_RESERVED_SHARED STV_DEFAULT"
__nv_reservedSMEM_offset_0_alias:
	.zero		0
	.zero		64


//--------------------- .nv.constant0.col2im_gpu_kernelV2 --------------------------
	.section	.nv.constant0.col2im_gpu_kernelV2,"a",@progbits
	.sectionflags	@""
	.align	4
.nv.constant0.col2im_gpu_kernelV2:
	.zero		952


//--------------------- .nv.constant0.col2im_gpu_kernel --------------------------
	.section	.nv.constant0.col2im_gpu_kernel,"a",@progbits
	.sectionflags	@""
	.align	4
.nv.constant0.col2im_gpu_kernel:
	.zero		948


//--------------------- SYMBOLS --------------------------

	.type		.nv.reservedSmem.offset0,@object
	.size		.nv.reservedSmem.offset0,0x4
